	.headerflags	@"EF_CUDA_TEXMODE_UNIFIED EF_CUDA_64BIT_ADDRESS EF_CUDA_ACCELERATORS EF_CUDA_SM90 EF_CUDA_VIRTUAL_SM(EF_CUDA_SM90)"
	.elftype	@"ET_EXEC"


//--------------------- .nv.info                  --------------------------
	.section	.nv.info,"",@"SHT_CUDA_INFO"
	.align	4


	//----- nvinfo : EIATTR_REGCOUNT
	.align		4
        /*0000*/ 	.byte	0x04, 0x2f
        /*0002*/ 	.short	(.L_1 - .L_0)
	.align		4
.L_0:
        /*0004*/ 	.word	index@(triton_mm)
        /*0008*/ 	.word	0x00000060


	//----- nvinfo : EIATTR_MIN_STACK_SIZE
	.align		4
.L_1:
        /*000c*/ 	.byte	0x04, 0x12
        /*000e*/ 	.short	(.L_3 - .L_2)
	.align		4
.L_2:
        /*0010*/ 	.word	index@(triton_mm)
        /*0014*/ 	.word	0x00000000


	//----- nvinfo : EIATTR_FRAME_SIZE
	.align		4
.L_3:
        /*0018*/ 	.byte	0x04, 0x11
        /*001a*/ 	.short	(.L_5 - .L_4)
	.align		4
.L_4:
        /*001c*/ 	.word	index@(triton_mm)
        /*0020*/ 	.word	0x00000000


	//----- nvinfo : EIATTR_MIN_STACK_SIZE
	.align		4
.L_5:
        /*0024*/ 	.byte	0x04, 0x12
        /*0026*/ 	.short	(.L_7 - .L_6)
	.align		4
.L_6:
        /*0028*/ 	.word	index@(triton_mm)
        /*002c*/ 	.word	0x00000000
.L_7:


//--------------------- .nv.info.triton_mm        --------------------------
	.section	.nv.info.triton_mm,"",@"SHT_CUDA_INFO"
	.sectionflags	@""
	.align	4


	//----- nvinfo : EIATTR_CUDA_API_VERSION
	.align		4
        /*0000*/ 	.byte	0x04, 0x37
        /*0002*/ 	.short	(.L_9 - .L_8)
.L_8:
        /*0004*/ 	.word	0x0000007c


	//----- nvinfo : EIATTR_KPARAM_INFO
	.align		4
.L_9:
        /*0008*/ 	.byte	0x04, 0x17
        /*000a*/ 	.short	(.L_11 - .L_10)
.L_10:
        /*000c*/ 	.word	0x00000000
        /*0010*/ 	.short	0x0003
        /*0012*/ 	.short	0x0018
        /*0014*/ 	.byte	0x00, 0xf0, 0x11, 0x00


	//----- nvinfo : EIATTR_KPARAM_INFO
	.align		4
.L_11:
        /*0018*/ 	.byte	0x04, 0x17
        /*001a*/ 	.short	(.L_13 - .L_12)
.L_12:
        /*001c*/ 	.word	0x00000000
        /*0020*/ 	.short	0x0002
        /*0022*/ 	.short	0x0010
        /*0024*/ 	.byte	0x00, 0xf0, 0x21, 0x00


	//----- nvinfo : EIATTR_KPARAM_INFO
	.align		4
.L_13:
        /*0028*/ 	.byte	0x04, 0x17
        /*002a*/ 	.short	(.L_15 - .L_14)
.L_14:
        /*002c*/ 	.word	0x00000000
        /*0030*/ 	.short	0x0001
        /*0032*/ 	.short	0x0008
        /*0034*/ 	.byte	0x00, 0xf0, 0x21, 0x00


	//----- nvinfo : EIATTR_KPARAM_INFO
	.align		4
.L_15:
        /*0038*/ 	.byte	0x04, 0x17
        /*003a*/ 	.short	(.L_17 - .L_16)
.L_16:
        /*003c*/ 	.word	0x00000000
        /*0040*/ 	.short	0x0000
        /*0042*/ 	.short	0x0000
        /*0044*/ 	.byte	0x00, 0xf0, 0x21, 0x00


	//----- nvinfo : EIATTR_SPARSE_MMA_MASK
	.align		4
.L_17:
        /*0048*/ 	.byte	0x03, 0x50
        /*004a*/ 	.short	0x0000


	//----- nvinfo : EIATTR_MAXREG_COUNT
	.align		4
        /*004c*/ 	.byte	0x03, 0x1b
        /*004e*/ 	.short	0x00ff


	//----- nvinfo : EIATTR_COOP_GROUP_MASK_REGIDS
	.align		4
        /*0050*/ 	.byte	0x04, 0x29
        /*0052*/ 	.short	(.L_19 - .L_18)


	//   ....[0]....
.L_18:
        /*0054*/ 	.word	0xffffffff


	//----- nvinfo : EIATTR_COOP_GROUP_INSTR_OFFSETS
	.align		4
.L_19:
        /*0058*/ 	.byte	0x04, 0x28
        /*005a*/ 	.short	(.L_21 - .L_20)


	//   ....[0]....
.L_20:
        /*005c*/ 	.word	0x00001ae0


	//----- nvinfo : EIATTR_EXIT_INSTR_OFFSETS
	.align		4
.L_21:
        /*0060*/ 	.byte	0x04, 0x1c
        /*0062*/ 	.short	(.L_23 - .L_22)


	//   ....[0]....
.L_22:
        /*0064*/ 	.word	0x00000040


	//   ....[1]....
        /*0068*/ 	.word	0x000026e0


	//   ....[2]....
        /*006c*/ 	.word	0x00002730


	//----- nvinfo : EIATTR_MAX_THREADS
	.align		4
.L_23:
        /*0070*/ 	.byte	0x04, 0x05
        /*0072*/ 	.short	(.L_25 - .L_24)
.L_24:
        /*0074*/ 	.word	0x00000080
        /*0078*/ 	.word	0x00000001
        /*007c*/ 	.word	0x00000001


	//----- nvinfo : EIATTR_CBANK_PARAM_SIZE
	.align		4
.L_25:
        /*0080*/ 	.byte	0x03, 0x19
        /*0082*/ 	.short	0x001c


	//----- nvinfo : EIATTR_PARAM_CBANK
	.align		4
        /*0084*/ 	.byte	0x04, 0x0a
        /*0086*/ 	.short	(.L_27 - .L_26)
	.align		4
.L_26:
        /*0088*/ 	.word	index@(.nv.constant0.triton_mm)
        /*008c*/ 	.short	0x0210
        /*008e*/ 	.short	0x001c


	//----- nvinfo : EIATTR_SW_WAR
	.align		4
.L_27:
        /*0090*/ 	.byte	0x04, 0x36
        /*0092*/ 	.short	(.L_29 - .L_28)
.L_28:
        /*0094*/ 	.word	0x00000008
.L_29:


//--------------------- .nv.callgraph             --------------------------
	.section	.nv.callgraph,"",@"SHT_CUDA_CALLGRAPH"
	.align	4
	.sectionentsize	8
	.align		4
        /*0000*/ 	.word	0x00000000
	.align		4
        /*0004*/ 	.word	0xffffffff
	.align		4
        /*0008*/ 	.word	0x00000000
	.align		4
        /*000c*/ 	.word	0xfffffffe
	.align		4
        /*0010*/ 	.word	0x00000000
	.align		4
        /*0014*/ 	.word	0xfffffffd
	.align		4
        /*0018*/ 	.word	0x00000000
	.align		4
        /*001c*/ 	.word	0xfffffffc


//--------------------- .text.triton_mm           --------------------------
	.section	.text.triton_mm,"ax",@progbits
	.sectionflags	@"SHF_BARRIERS=1"
	.align	128
        .global         triton_mm
        .type           triton_mm,@function
        .size           triton_mm,(.L_x_2 - triton_mm)
        .other          triton_mm,@"STO_CUDA_ENTRY STV_DEFAULT"
triton_mm:
.text.triton_mm:
[----:B------:R-:W1:Y:S02]  /*0000*/  LDC R1, c[0x0][0x28] ;  /* 0x00000a00ff017b82 */ /* 0x000e640000000800 */
[----:B------:R-:W2:Y:S02]  /*0010*/  LDC R0, c[0x0][0x228] ;  /* 0x00008a00ff007b82 */ /* 0x000ea40000000800 */
[----:B--2---:R-:W-:-:S05]  /*0020*/  IMAD R2, R0, 0x3000, RZ ;  /* 0x0000300000027824 */ /* 0x004fca00078e02ff */
[----:B------:R-:W-:-:S13]  /*0030*/  ISETP.NE.AND P0, PT, R2, RZ, PT ;  /* 0x000000ff0200720c */ /* 0x000fda0003f05270 */
[----:B------:R-:W-:Y:S05]  /*0040*/  @!P0 EXIT ;  /* 0x000000000000894d */ /* 0x000fea0003800000 */
[----:B------:R-:W2:Y:S01]  /*0050*/  S2R R16, SR_CTAID.X ;  /* 0x0000000000107919 */ /* 0x000ea20000002500 */
[----:B------:R-:W-:Y:S01]  /*0060*/  VIADD R2, R0, 0x3f ;  /* 0x0000003f00027836 */ /* 0x000fe20000000000 */
[----:B------:R-:W-:Y:S01]  /*0070*/  IABS R12, R0 ;  /* 0x00000000000c7213 */ /* 0x000fe20000000000 */
[----:B------:R-:W3:Y:S01]  /*0080*/  S2UR UR4, SR_CgaCtaId ;  /* 0x00000000000479c3 */ /* 0x000ee20000008800 */
[----:B------:R-:W4:Y:S01]  /*0090*/  S2R R86, SR_TID.X ;  /* 0x0000000000567919 */ /* 0x000f220000002100 */
[----:B------:R-:W-:Y:S01]  /*00a0*/  UMOV UR10, 0x400 ;  /* 0x00000400000a7882 */ /* 0x000fe20000000000 */
[----:B------:R-:W-:Y:S01]  /*00b0*/  SHF.R.S32.HI R3, RZ, 0x1f, R2 ;  /* 0x0000001fff037819 */ /* 0x000fe20000011402 */
[----:B------:R-:W5:Y:S01]  /*00c0*/  I2F.RP R8, R12 ;  /* 0x0000000c00087306 */ /* 0x000f620000209400 */
[----:B------:R-:W-:Y:S01]  /*00d0*/  ULDC.64 UR14, c[0x0][0x208] ;  /* 0x00008200000e7ab9 */ /* 0x000fe20000000a00 */
[----:B------:R-:W-:Y:S01]  /*00e0*/  UMOV UR11, 0x3 ;  /* 0x00000003000b7882 */ /* 0x000fe20000000000 */
[----:B------:R-:W-:Y:S01]  /*00f0*/  LEA.HI R3, R3, R2, RZ, 0x6 ;  /* 0x0000000203037211 */ /* 0x000fe200078f30ff */
[----:B------:R-:W-:Y:S01]  /*0100*/  UMOV UR12, 0xffffffff ;  /* 0xffffffff000c7882 */ /* 0x000fe20000000000 */
[----:B------:R-:W-:-:S03]  /*0110*/  UMOV UR5, URZ ;  /* 0x0000003f00057c82 */ /* 0x000fc60008000000 */
[----:B-1---5:R-:W1:Y:S01]  /*0120*/  MUFU.RCP R8, R8 ;  /* 0x0000000800087308 */ /* 0x022e620000001000 */
[----:B---3--:R-:W-:-:S03]  /*0130*/  UPRMT UR10, UR4, 0x654, UR10 ;  /* 0x00000654040a7896 */ /* 0x008fc6000800000a */
[----:B------:R-:W-:Y:S01]  /*0140*/  UMOV UR4, URZ ;  /* 0x0000003f00047c82 */ /* 0x000fe20008000000 */
[C---:B--2---:R-:W-:Y:S01]  /*0150*/  IMAD.HI R4, R16.reuse, 0x2aaaaaab, RZ ;  /* 0x2aaaaaab10047827 */ /* 0x044fe200078e02ff */
[----:B------:R-:W-:Y:S02]  /*0160*/  ISETP.GE.AND P1, PT, R16, RZ, PT ;  /* 0x000000ff1000720c */ /* 0x000fe40003f26270 */
[----:B----4-:R-:W-:Y:S01]  /*0170*/  SHF.R.U32.HI R13, RZ, 0x4, R86 ;  /* 0x00000004ff0d7819 */ /* 0x010fe20000011656 */
[----:B-1----:R-:W-:Y:S01]  /*0180*/  VIADD R14, R8, 0xffffffe ;  /* 0x0ffffffe080e7836 */ /* 0x002fe20000000000 */
[----:B------:R-:W-:Y:S01]  /*0190*/  SHF.R.U32.HI R5, RZ, 0x1f, R4 ;  /* 0x0000001fff057819 */ /* 0x000fe20000011604 */
[----:B------:R-:W-:Y:S01]  /*01a0*/  IMAD.SHL.U32 R82, R86, 0x8, RZ ;  /* 0x0000000856527824 */ /* 0x000fe200078e00ff */
[----:B------:R-:W-:Y:S01]  /*01b0*/  SGXT.U32 R13, R13, 0x3 ;  /* 0x000000030d0d781a */ /* 0x000fe20000000000 */
[----:B------:R1:W-:Y:S01]  /*01c0*/  F2I.FTZ.U32.TRUNC.NTZ R15, R14 ;  /* 0x0000000e000f7305 */ /* 0x0003e2000021f000 */
[----:B------:R-:W-:-:S02]  /*01d0*/  LEA.HI.SX32 R5, R4, R5, 0x18 ;  /* 0x0000000504057211 */ /* 0x000fc400078fc2ff */
[----:B------:R-:W-:Y:S02]  /*01e0*/  LOP3.LUT R8, R13, 0x38, RZ, 0xfc, !PT ;  /* 0x000000380d087812 */ /* 0x000fe400078efcff */
[----:B------:R-:W-:Y:S01]  /*01f0*/  SHF.R.U32.HI R84, RZ, 0x3, R86 ;  /* 0x00000003ff547819 */ /* 0x000fe20000011656 */
[C---:B------:R-:W-:Y:S02]  /*0200*/  IMAD.SHL.U32 R4, R5.reuse, 0x8, RZ ;  /* 0x0000000805047824 */ /* 0x040fe400078e00ff */
[----:B------:R-:W-:Y:S01]  /*0210*/  IMAD R5, R5, -0x600, R16 ;  /* 0xfffffa0005057824 */ /* 0x000fe200078e0210 */
[----:B------:R-:W-:Y:S01]  /*0220*/  SGXT.U32 R84, R84, 0x2 ;  /* 0x000000025454781a */ /* 0x000fe20000000000 */
[----:B-1----:R-:W-:Y:S01]  /*0230*/  IMAD.MOV.U32 R14, RZ, RZ, RZ ;  /* 0x000000ffff0e7224 */ /* 0x002fe200078e00ff */
[----:B------:R-:W-:Y:S02]  /*0240*/  LEA.HI.SX32 R3, R3, -R4, 0x1a ;  /* 0x8000000403037211 */ /* 0x000fe400078fd2ff */
[----:B------:R-:W-:-:S02]  /*0250*/  IABS R18, R5 ;  /* 0x0000000500127213 */ /* 0x000fc40000000000 */
[----:B------:R-:W-:-:S04]  /*0260*/  VIMNMX R6, R3, 0x8, PT ;  /* 0x0000000803067848 */ /* 0x000fc80003fe0100 */
[-C--:B------:R-:W-:Y:S02]  /*0270*/  IABS R9, R6.reuse ;  /* 0x0000000600097213 */ /* 0x080fe40000000000 */
[----:B------:R-:W-:Y:S02]  /*0280*/  LOP3.LUT R5, R5, R6, RZ, 0x3c, !PT ;  /* 0x0000000605057212 */ /* 0x000fe400078e3cff */
[----:B------:R-:W1:Y:S02]  /*0290*/  I2F.RP R7, R9 ;  /* 0x0000000900077306 */ /* 0x000e640000209400 */
[----:B------:R-:W-:Y:S02]  /*02a0*/  ISETP.GE.AND P3, PT, R5, RZ, PT ;  /* 0x000000ff0500720c */ /* 0x000fe40003f66270 */
[----:B------:R-:W-:-:S04]  /*02b0*/  SHF.R.U32.HI R5, RZ, 0x4, R86 ;  /* 0x00000004ff057819 */ /* 0x000fc80000011656 */
[----:B------:R-:W-:Y:S01]  /*02c0*/  LOP3.LUT R5, R5, R86, RZ, 0x3c, !PT ;  /* 0x0000005605057212 */ /* 0x000fe200078e3cff */
[----:B-1----:R-:W1:Y:S02]  /*02d0*/  MUFU.RCP R7, R7 ;  /* 0x0000000700077308 */ /* 0x002e640000001000 */
[----:B-1----:R-:W-:Y:S01]  /*02e0*/  VIADD R2, R7, 0xffffffe ;  /* 0x0ffffffe07027836 */ /* 0x002fe20000000000 */
[----:B------:R-:W-:-:S05]  /*02f0*/  IABS R7, R16 ;  /* 0x0000001000077213 */ /* 0x000fca0000000000 */
[----:B------:R1:W2:Y:S02]  /*0300*/  F2I.FTZ.U32.TRUNC.NTZ R3, R2 ;  /* 0x0000000200037305 */ /* 0x0002a4000021f000 */
[----:B-1----:R-:W-:Y:S02]  /*0310*/  IMAD.MOV.U32 R2, RZ, RZ, RZ ;  /* 0x000000ffff027224 */ /* 0x002fe400078e00ff */
[----:B--2---:R-:W-:-:S04]  /*0320*/  IMAD.MOV R10, RZ, RZ, -R3 ;  /* 0x000000ffff0a7224 */ /* 0x004fc800078e0a03 */
[----:B------:R-:W-:Y:S01]  /*0330*/  IMAD R11, R10, R9, RZ ;  /* 0x000000090a0b7224 */ /* 0x000fe200078e02ff */
[----:B------:R-:W-:-:S03]  /*0340*/  IABS R10, R6 ;  /* 0x00000006000a7213 */ /* 0x000fc60000000000 */
[----:B------:R-:W-:-:S04]  /*0350*/  IMAD.HI.U32 R3, R3, R11, R2 ;  /* 0x0000000b03037227 */ /* 0x000fc800078e0002 */
[----:B------:R-:W-:Y:S02]  /*0360*/  IMAD.MOV R11, RZ, RZ, -R10 ;  /* 0x000000ffff0b7224 */ /* 0x000fe400078e0a0a */
[----:B------:R-:W-:-:S04]  /*0370*/  IMAD.HI.U32 R2, R3, R7, RZ ;  /* 0x0000000703027227 */ /* 0x000fc800078e00ff */
[----:B------:R-:W-:Y:S02]  /*0380*/  IMAD R2, R2, R11, R7 ;  /* 0x0000000b02027224 */ /* 0x000fe400078e0207 */
[----:B------:R-:W-:-:S03]  /*0390*/  IMAD.HI.U32 R10, R3, R18, RZ ;  /* 0x00000012030a7227 */ /* 0x000fc600078e00ff */
[----:B------:R-:W-:Y:S01]  /*03a0*/  ISETP.GT.U32.AND P0, PT, R9, R2, PT ;  /* 0x000000020900720c */ /* 0x000fe20003f04070 */
[----:B------:R-:W-:Y:S01]  /*03b0*/  IMAD R3, R10, R11, R18 ;  /* 0x0000000b0a037224 */ /* 0x000fe200078e0212 */
[----:B------:R-:W-:Y:S01]  /*03c0*/  LOP3.LUT R11, RZ, R6, RZ, 0x33, !PT ;  /* 0x00000006ff0b7212 */ /* 0x000fe200078e33ff */
[----:B------:R-:W-:-:S03]  /*03d0*/  IMAD.MOV R7, RZ, RZ, -R15 ;  /* 0x000000ffff077224 */ /* 0x000fc600078e0a0f */
[----:B------:R-:W-:Y:S01]  /*03e0*/  ISETP.GT.U32.AND P2, PT, R9, R3, PT ;  /* 0x000000030900720c */ /* 0x000fe20003f44070 */
[----:B------:R-:W-:-:S04]  /*03f0*/  IMAD R7, R7, R12, RZ ;  /* 0x0000000c07077224 */ /* 0x000fc800078e02ff */
[----:B------:R-:W-:Y:S01]  /*0400*/  IMAD.HI.U32 R14, R15, R7, R14 ;  /* 0x000000070f0e7227 */ /* 0x000fe200078e000e */
[----:B------:R-:W-:-:S03]  /*0410*/  LOP3.LUT R7, R13, 0x30, RZ, 0xfc, !PT ;  /* 0x000000300d077812 */ /* 0x000fc600078efcff */
[----:B------:R-:W-:-:S04]  /*0420*/  @!P0 IMAD.IADD R2, R2, 0x1, -R9 ;  /* 0x0000000102028824 */ /* 0x000fc800078e0a09 */
[----:B------:R-:W-:Y:S01]  /*0430*/  @!P2 IMAD.IADD R3, R3, 0x1, -R9 ;  /* 0x000000010303a824 */ /* 0x000fe200078e0a09 */
[----:B------:R-:W-:Y:S01]  /*0440*/  ISETP.GT.U32.AND P0, PT, R9, R2, PT ;  /* 0x000000020900720c */ /* 0x000fe20003f04070 */
[----:B------:R-:W-:-:S12]  /*0450*/  @!P2 VIADD R10, R10, 0x1 ;  /* 0x000000010a0aa836 */ /* 0x000fd80000000000 */
[----:B------:R-:W-:Y:S01]  /*0460*/  @!P0 IMAD.IADD R2, R2, 0x1, -R9 ;  /* 0x0000000102028824 */ /* 0x000fe200078e0a09 */
[----:B------:R-:W-:Y:S01]  /*0470*/  ISETP.NE.AND P0, PT, R6, RZ, PT ;  /* 0x000000ff0600720c */ /* 0x000fe20003f05270 */
[----:B------:R-:W-:Y:S01]  /*0480*/  IMAD.SHL.U32 R6, R5, 0x8, RZ ;  /* 0x0000000805067824 */ /* 0x000fe200078e00ff */
[----:B------:R-:W-:Y:S01]  /*0490*/  LOP3.LUT R5, R13, 0x20, RZ, 0xfc, !PT ;  /* 0x000000200d057812 */ /* 0x000fe200078efcff */
[----:B------:R-:W-:Y:S01]  /*04a0*/  @!P1 IMAD.MOV R2, RZ, RZ, -R2 ;  /* 0x000000ffff029224 */ /* 0x000fe200078e0a02 */
[----:B------:R-:W-:Y:S02]  /*04b0*/  ISETP.GE.U32.AND P1, PT, R3, R9, PT ;  /* 0x000000090300720c */ /* 0x000fe40003f26070 */
[----:B------:R-:W-:Y:S02]  /*04c0*/  LOP3.LUT R15, R6, 0x38, RZ, 0xc0, !PT ;  /* 0x00000038060f7812 */ /* 0x000fe400078ec0ff */
[----:B------:R-:W-:Y:S01]  /*04d0*/  SEL R3, R11, R2, !P0 ;  /* 0x000000020b037207 */ /* 0x000fe20004000000 */
[----:B------:R-:W-:Y:S01]  /*04e0*/  IMAD.SHL.U32 R2, R86, 0x200, RZ ;  /* 0x0000020056027824 */ /* 0x000fe200078e00ff */
[----:B------:R-:W-:Y:S01]  /*04f0*/  LOP3.LUT R6, R13, 0x28, RZ, 0xfc, !PT ;  /* 0x000000280d067812 */ /* 0x000fe200078efcff */
[----:B------:R-:W-:-:S02]  /*0500*/  IMAD R20, R7, 0x40, R15 ;  /* 0x0000004007147824 */ /* 0x000fc400078e020f */
[----:B------:R-:W-:Y:S01]  /*0510*/  IMAD.IADD R17, R4, 0x1, R3 ;  /* 0x0000000104117824 */ /* 0x000fe200078e0203 */
[----:B------:R-:W-:Y:S01]  /*0520*/  LOP3.LUT R3, R13, 0x10, RZ, 0xfc, !PT ;  /* 0x000000100d037812 */ /* 0x000fe200078efcff */
[--C-:B------:R-:W-:Y:S01]  /*0530*/  IMAD R18, R5, 0x40, R15.reuse ;  /* 0x0000004005127824 */ /* 0x100fe200078e020f */
[----:B------:R-:W-:Y:S01]  /*0540*/  LOP3.LUT R9, R2, 0x1000, RZ, 0xc0, !PT ;  /* 0x0000100002097812 */ /* 0x000fe200078ec0ff */
[--C-:B------:R-:W-:Y:S01]  /*0550*/  IMAD R22, R8, 0x40, R15.reuse ;  /* 0x0000004008167824 */ /* 0x100fe200078e020f */
[----:B------:R-:W-:Y:S01]  /*0560*/  LOP3.LUT R2, R13, 0x8, RZ, 0xfc, !PT ;  /* 0x000000080d027812 */ /* 0x000fe200078efcff */
[--C-:B------:R-:W-:Y:S01]  /*0570*/  IMAD R16, R3, 0x40, R15.reuse ;  /* 0x0000004003107824 */ /* 0x100fe200078e020f */
[-C--:B------:R-:W-:Y:S01]  /*0580*/  LOP3.LUT R7, R20, R9.reuse, RZ, 0xfc, !PT ;  /* 0x0000000914077212 */ /* 0x080fe200078efcff */
[--C-:B------:R-:W-:Y:S01]  /*0590*/  IMAD R6, R6, 0x40, R15.reuse ;  /* 0x0000004006067824 */ /* 0x100fe200078e020f */
[----:B------:R-:W-:Y:S01]  /*05a0*/  LOP3.LUT R4, R13, 0x18, RZ, 0xfc, !PT ;  /* 0x000000180d047812 */ /* 0x000fe200078efcff */
[--C-:B------:R-:W-:Y:S01]  /*05b0*/  IMAD R2, R2, 0x40, R15.reuse ;  /* 0x0000004002027824 */ /* 0x100fe200078e020f */
[-C--:B------:R-:W-:Y:S01]  /*05c0*/  LOP3.LUT R3, R16, R9.reuse, RZ, 0xfc, !PT ;  /* 0x0000000910037212 */ /* 0x080fe200078efcff */
[----:B------:R-:W-:Y:S01]  /*05d0*/  IMAD.SHL.U32 R16, R17, 0x40, RZ ;  /* 0x0000004011107824 */ /* 0x000fe200078e00ff */
[-C--:B------:R-:W-:Y:S01]  /*05e0*/  LOP3.LUT R5, R18, R9.reuse, RZ, 0xfc, !PT ;  /* 0x0000000912057212 */ /* 0x080fe200078efcff */
[--C-:B------:R-:W-:Y:S01]  /*05f0*/  IMAD R4, R4, 0x40, R15.reuse ;  /* 0x0000004004047824 */ /* 0x100fe200078e020f */
[----:B------:R-:W-:Y:S01]  /*0600*/  LOP3.LUT R2, R2, R9, RZ, 0xfc, !PT ;  /* 0x0000000902027212 */ /* 0x000fe200078efcff */
[----:B------:R-:W-:Y:S01]  /*0610*/  IMAD R8, R13, 0x40, R15 ;  /* 0x000000400d087824 */ /* 0x000fe200078e020f */
[----:B------:R-:W-:Y:S01]  /*0620*/  LOP3.LUT R24, R16, R13, RZ, 0xfc, !PT ;  /* 0x0000000d10187212 */ /* 0x000fe200078efcff */
[----:B------:R-:W-:Y:S01]  /*0630*/  @P1 VIADD R10, R10, 0x1 ;  /* 0x000000010a0a1836 */ /* 0x000fe20000000000 */
[----:B------:R-:W-:-:S02]  /*0640*/  LOP3.LUT R20, R16, 0x8, R13, 0xfe, !PT ;  /* 0x0000000810147812 */ /* 0x000fc400078efe0d */
[----:B------:R-:W-:Y:S01]  /*0650*/  IABS R19, R24 ;  /* 0x0000001800137213 */ /* 0x000fe20000000000 */
[----:B------:R-:W-:Y:S01]  /*0660*/  @!P3 IMAD.MOV R10, RZ, RZ, -R10 ;  /* 0x000000ffff0ab224 */ /* 0x000fe200078e0a0a */
[----:B------:R-:W-:Y:S02]  /*0670*/  LOP3.LUT R26, R16, 0x10, R13, 0xfe, !PT ;  /* 0x00000010101a7812 */ /* 0x000fe400078efe0d */
[----:B------:R-:W-:Y:S01]  /*0680*/  IABS R21, R20 ;  /* 0x0000001400157213 */ /* 0x000fe20000000000 */
[----:B------:R-:W-:Y:S01]  /*0690*/  IMAD.HI.U32 R15, R14, R19, RZ ;  /* 0x000000130e0f7227 */ /* 0x000fe200078e00ff */
[----:B------:R-:W-:Y:S02]  /*06a0*/  IABS R23, R26 ;  /* 0x0000001a00177213 */ /* 0x000fe40000000000 */
[----:B------:R-:W-:Y:S01]  /*06b0*/  LOP3.LUT R4, R4, R9, RZ, 0xfc, !PT ;  /* 0x0000000904047212 */ /* 0x000fe200078efcff */
[----:B------:R-:W-:Y:S01]  /*06c0*/  IMAD.HI.U32 R17, R14, R21, RZ ;  /* 0x000000150e117227 */ /* 0x000fe200078e00ff */
[----:B------:R-:W-:-:S02]  /*06d0*/  LOP3.LUT R6, R6, R9, RZ, 0xfc, !PT ;  /* 0x0000000906067212 */ /* 0x000fc400078efcff */
[-C--:B------:R-:W-:Y:S01]  /*06e0*/  LOP3.LUT R8, R8, R9.reuse, RZ, 0xfc, !PT ;  /* 0x0000000908087212 */ /* 0x080fe200078efcff */
[----:B------:R-:W-:Y:S01]  /*06f0*/  IMAD.MOV R18, RZ, RZ, -R15 ;  /* 0x000000ffff127224 */ /* 0x000fe200078e0a0f */
[----:B------:R-:W-:Y:S01]  /*0700*/  LOP3.LUT R9, R22, R9, RZ, 0xfc, !PT ;  /* 0x0000000916097212 */ /* 0x000fe200078efcff */
[----:B------:R-:W-:Y:S01]  /*0710*/  IMAD.MOV R17, RZ, RZ, -R17 ;  /* 0x000000ffff117224 */ /* 0x000fe200078e0a11 */
[----:B------:R-:W-:Y:S01]  /*0720*/  LOP3.LUT R22, R16, 0x18, R13, 0xfe, !PT ;  /* 0x0000001810167812 */ /* 0x000fe200078efe0d */
[----:B------:R-:W-:Y:S01]  /*0730*/  IMAD.HI.U32 R15, R14, R23, RZ ;  /* 0x000000170e0f7227 */ /* 0x000fe200078e00ff */
[----:B------:R-:W-:Y:S02]  /*0740*/  SEL R10, R11, R10, !P0 ;  /* 0x0000000a0b0a7207 */ /* 0x000fe40004000000 */
[----:B------:R-:W-:Y:S01]  /*0750*/  IABS R25, R22 ;  /* 0x0000001600197213 */ /* 0x000fe20000000000 */
[----:B------:R-:W-:Y:S01]  /*0760*/  IMAD R21, R12, R17, R21 ;  /* 0x000000110c157224 */ /* 0x000fe200078e0215 */
[----:B------:R-:W-:Y:S01]  /*0770*/  LOP3.LUT R28, R16, 0x20, R13, 0xfe, !PT ;  /* 0x00000020101c7812 */ /* 0x000fe200078efe0d */
[----:B------:R-:W-:Y:S01]  /*0780*/  IMAD.MOV R15, RZ, RZ, -R15 ;  /* 0x000000ffff0f7224 */ /* 0x000fe200078e0a0f */
[----:B------:R-:W-:Y:S01]  /*0790*/  ISETP.GE.AND P5, PT, R24, RZ, PT ;  /* 0x000000ff1800720c */ /* 0x000fe20003fa6270 */
[C---:B------:R-:W-:Y:S01]  /*07a0*/  IMAD R19, R12.reuse, R18, R19 ;  /* 0x000000120c137224 */ /* 0x040fe200078e0213 */
[C---:B------:R-:W-:Y:S01]  /*07b0*/  ISETP.GT.U32.AND P3, PT, R12.reuse, R21, PT ;  /* 0x000000150c00720c */ /* 0x040fe20003f64070 */
[----:B------:R-:W-:Y:S01]  /*07c0*/  IMAD R15, R12, R15, R23 ;  /* 0x0000000f0c0f7224 */ /* 0x000fe200078e0217 */
[----:B------:R-:W-:Y:S01]  /*07d0*/  IABS R23, R28 ;  /* 0x0000001c00177213 */ /* 0x000fe20000000000 */
[----:B------:R-:W-:Y:S01]  /*07e0*/  IMAD.HI.U32 R11, R14, R25, RZ ;  /* 0x000000190e0b7227 */ /* 0x000fe200078e00ff */
[----:B------:R-:W-:-:S02]  /*07f0*/  ISETP.GT.U32.AND P2, PT, R12, R19, PT ;  /* 0x000000130c00720c */ /* 0x000fc40003f44070 */
[----:B------:R-:W-:Y:S01]  /*0800*/  ISETP.GT.U32.AND P1, PT, R12, R15, PT ;  /* 0x0000000f0c00720c */ /* 0x000fe20003f24070 */
[----:B------:R-:W-:Y:S01]  /*0810*/  IMAD.MOV R11, RZ, RZ, -R11 ;  /* 0x000000ffff0b7224 */ /* 0x000fe200078e0a0b */
[----:B------:R-:W-:Y:S01]  /*0820*/  LOP3.LUT R24, R16, 0x28, R13, 0xfe, !PT ;  /* 0x0000002810187812 */ /* 0x000fe200078efe0d */
[----:B------:R-:W-:Y:S01]  /*0830*/  IMAD.SHL.U32 R10, R10, 0x40, RZ ;  /* 0x000000400a0a7824 */ /* 0x000fe200078e00ff */
[----:B------:R-:W-:Y:S01]  /*0840*/  LOP3.LUT R29, R16, 0x30, R13, 0xfe, !PT ;  /* 0x00000030101d7812 */ /* 0x000fe200078efe0d */
[----:B------:R-:W-:Y:S01]  /*0850*/  IMAD R17, R12, R11, R25 ;  /* 0x0000000b0c117224 */ /* 0x000fe200078e0219 */
[----:B------:R-:W-:Y:S01]  /*0860*/  IABS R25, R24 ;  /* 0x0000001800197213 */ /* 0x000fe20000000000 */
[----:B------:R-:W-:Y:S01]  /*0870*/  @!P3 IMAD.IADD R21, R21, 0x1, -R12 ;  /* 0x000000011515b824 */ /* 0x000fe200078e0a0c */
[----:B------:R-:W-:Y:S01]  /*0880*/  IABS R27, R29 ;  /* 0x0000001d001b7213 */ /* 0x000fe20000000000 */
[----:B------:R-:W-:Y:S01]  /*0890*/  IMAD.HI.U32 R11, R14, R23, RZ ;  /* 0x000000170e0b7227 */ /* 0x000fe200078e00ff */
[----:B------:R-:W-:-:S02]  /*08a0*/  ISETP.GT.U32.AND P3, PT, R12, R17, PT ;  /* 0x000000110c00720c */ /* 0x000fc40003f64070 */
[----:B------:R-:W-:Y:S01]  /*08b0*/  ISETP.GE.AND P0, PT, R20, RZ, PT ;  /* 0x000000ff1400720c */ /* 0x000fe20003f06270 */
[--C-:B------:R-:W-:Y:S01]  /*08c0*/  @!P2 IMAD.IADD R19, R19, 0x1, -R12.reuse ;  /* 0x000000011313a824 */ /* 0x100fe200078e0a0c */
[C---:B------:R-:W-:Y:S01]  /*08d0*/  ISETP.GT.U32.AND P2, PT, R12.reuse, R21, PT ;  /* 0x000000150c00720c */ /* 0x040fe20003f44070 */
[----:B------:R-:W-:Y:S01]  /*08e0*/  @!P1 IMAD.IADD R15, R15, 0x1, -R12 ;  /* 0x000000010f0f9824 */ /* 0x000fe200078e0a0c */
[----:B------:R-:W-:Y:S01]  /*08f0*/  SHF.R.U32.HI R20, RZ, 0x3, R86 ;  /* 0x00000003ff147819 */ /* 0x000fe20000011656 */
[----:B------:R-:W-:Y:S01]  /*0900*/  IMAD.MOV R18, RZ, RZ, -R11 ;  /* 0x000000ffff127224 */ /* 0x000fe200078e0a0b */
[----:B------:R-:W-:Y:S01]  /*0910*/  ISETP.GT.U32.AND P6, PT, R12, R19, PT ;  /* 0x000000130c00720c */ /* 0x000fe20003fc4070 */
[----:B------:R-:W-:Y:S01]  /*0920*/  IMAD.HI.U32 R11, R14, R25, RZ ;  /* 0x000000190e0b7227 */ /* 0x000fe200078e00ff */
[----:B------:R-:W-:Y:S02]  /*0930*/  ISETP.GT.U32.AND P4, PT, R12, R15, PT ;  /* 0x0000000f0c00720c */ /* 0x000fe40003f84070 */
[----:B------:R-:W-:Y:S01]  /*0940*/  LOP3.LUT R43, R10, R13, RZ, 0xfc, !PT ;  /* 0x0000000d0a2b7212 */ /* 0x000fe200078efcff */
[----:B------:R-:W-:Y:S01]  /*0950*/  IMAD.MOV R11, RZ, RZ, -R11 ;  /* 0x000000ffff0b7224 */ /* 0x000fe200078e0a0b */
[----:B------:R-:W-:Y:S01]  /*0960*/  LOP3.LUT R34, R10, 0x38, R13, 0xfe, !PT ;  /* 0x000000380a227812 */ /* 0x000fe200078efe0d */
[----:B------:R-:W-:Y:S01]  /*0970*/  @!P3 IMAD.IADD R17, R17, 0x1, -R12 ;  /* 0x000000011111b824 */ /* 0x000fe200078e0a0c */
[----:B------:R-:W-:Y:S01]  /*0980*/  LOP3.LUT R30, R10, 0x28, R13, 0xfe, !PT ;  /* 0x000000280a1e7812 */ /* 0x000fe200078efe0d */
[----:B------:R-:W-:Y:S01]  /*0990*/  IMAD R23, R12, R18, R23 ;  /* 0x000000120c177224 */ /* 0x000fe200078e0217 */
[----:B------:R-:W-:Y:S01]  /*09a0*/  ISETP.GE.AND P1, PT, R26, RZ, PT ;  /* 0x000000ff1a00720c */ /* 0x000fe20003f26270 */
[C---:B------:R-:W-:Y:S01]  /*09b0*/  IMAD R25, R12.reuse, R11, R25 ;  /* 0x0000000b0c197224 */ /* 0x040fe200078e0219 */
[----:B------:R-:W-:Y:S01]  /*09c0*/  ISETP.GT.U32.AND P3, PT, R12, R17, PT ;  /* 0x000000110c00720c */ /* 0x000fe20003f64070 */
[----:B------:R-:W-:Y:S01]  /*09d0*/  IMAD.HI.U32 R11, R14, R27, RZ ;  /* 0x0000001b0e0b7227 */ /* 0x000fe200078e00ff */
[----:B------:R-:W-:-:S02]  /*09e0*/  LOP3.LUT R26, R10, 0x10, R13, 0xfe, !PT ;  /* 0x000000100a1a7812 */ /* 0x000fc400078efe0d */
[----:B------:R-:W-:Y:S01]  /*09f0*/  LOP3.LUT R32, R10, 0x30, R13, 0xfe, !PT ;  /* 0x000000300a207812 */ /* 0x000fe200078efe0d */
[--C-:B------:R-:W-:Y:S01]  /*0a00*/  @!P6 IMAD.IADD R19, R19, 0x1, -R12.reuse ;  /* 0x000000011313e824 */ /* 0x100fe200078e0a0c */
[C---:B------:R-:W-:Y:S01]  /*0a10*/  ISETP.GT.U32.AND P6, PT, R12.reuse, R23, PT ;  /* 0x000000170c00720c */ /* 0x040fe20003fc4070 */
[--C-:B------:R-:W-:Y:S01]  /*0a20*/  @!P4 IMAD.IADD R15, R15, 0x1, -R12.reuse ;  /* 0x000000010f0fc824 */ /* 0x100fe200078e0a0c */
[----:B------:R-:W-:Y:S01]  /*0a30*/  ISETP.GT.U32.AND P4, PT, R12, R25, PT ;  /* 0x000000190c00720c */ /* 0x000fe20003f84070 */
[----:B------:R-:W-:Y:S01]  /*0a40*/  IMAD.MOV R18, RZ, RZ, -R11 ;  /* 0x000000ffff127224 */ /* 0x000fe200078e0a0b */
[----:B------:R-:W-:Y:S01]  /*0a50*/  SGXT.U32 R11, R20, 0x4 ;  /* 0x00000004140b781a */ /* 0x000fe20000000000 */
[--C-:B------:R-:W-:Y:S01]  /*0a60*/  @!P2 IMAD.IADD R21, R21, 0x1, -R12.reuse ;  /* 0x000000011515a824 */ /* 0x100fe200078e0a0c */
[----:B------:R-:W-:Y:S01]  /*0a70*/  LOP3.LUT R20, R16, 0x38, R13, 0xfe, !PT ;  /* 0x0000003810147812 */ /* 0x000fe200078efe0d */
[----:B------:R-:W-:Y:S01]  /*0a80*/  IMAD R27, R12, R18, R27 ;  /* 0x000000120c1b7224 */ /* 0x000fe200078e021b */
[----:B------:R-:W-:Y:S01]  /*0a90*/  LOP3.LUT R11, R16, R11, RZ, 0xfc, !PT ;  /* 0x0000000b100b7212 */ /* 0x000fe200078efcff */
[--C-:B------:R-:W-:Y:S01]  /*0aa0*/  @!P3 IMAD.IADD R17, R17, 0x1, -R12.reuse ;  /* 0x000000011111b824 */ /* 0x100fe200078e0a0c */
[----:B------:R-:W-:Y:S01]  /*0ab0*/  IABS R33, R20 ;  /* 0x0000001400217213 */ /* 0x000fe20000000000 */
[----:B------:R-:W-:Y:S01]  /*0ac0*/  @!P5 IMAD.MOV R19, RZ, RZ, -R19 ;  /* 0x000000ffff13d224 */ /* 0x000fe200078e0a13 */
[----:B------:R-:W-:Y:S01]  /*0ad0*/  ISETP.GT.U32.AND P3, PT, R12, R27, PT ;  /* 0x0000001b0c00720c */ /* 0x000fe20003f64070 */
[--C-:B------:R-:W-:Y:S01]  /*0ae0*/  @!P6 IMAD.IADD R23, R23, 0x1, -R12.reuse ;  /* 0x000000011717e824 */ /* 0x100fe200078e0a0c */
[----:B------:R-:W-:Y:S01]  /*0af0*/  ISETP.GE.AND P6, PT, R28, RZ, PT ;  /* 0x000000ff1c00720c */ /* 0x000fe20003fc6270 */
[----:B------:R-:W-:Y:S01]  /*0b00*/  @!P4 IMAD.IADD R25, R25, 0x1, -R12 ;  /* 0x000000011919c824 */ /* 0x000fe200078e0a0c */
[----:B------:R-:W-:Y:S01]  /*0b10*/  ISETP.GE.AND P4, PT, R24, RZ, PT ;  /* 0x000000ff1800720c */ /* 0x000fe20003f86270 */
[----:B------:R-:W-:Y:S01]  /*0b20*/  @!P0 IMAD.MOV R21, RZ, RZ, -R21 ;  /* 0x000000ffff158224 */ /* 0x000fe200078e0a15 */
[C---:B------:R-:W-:Y:S01]  /*0b30*/  ISETP.GT.U32.AND P5, PT, R12.reuse, R23, PT ;  /* 0x000000170c00720c */ /* 0x040fe20003fa4070 */
[----:B------:R-:W-:Y:S01]  /*0b40*/  IMAD.HI R16, R43, 0x2aaaaaab, RZ ;  /* 0x2aaaaaab2b107827 */ /* 0x000fe200078e02ff */
[----:B------:R-:W-:-:S02]  /*0b50*/  ISETP.GT.U32.AND P0, PT, R12, R25, PT ;  /* 0x000000190c00720c */ /* 0x000fc40003f04070 */
[----:B------:R-:W-:Y:S01]  /*0b60*/  LOP3.LUT R24, R10, 0x8, R13, 0xfe, !PT ;  /* 0x000000080a187812 */ /* 0x000fe200078efe0d */
[----:B------:R-:W-:Y:S01]  /*0b70*/  IMAD.HI.U32 R14, R14, R33, RZ ;  /* 0x000000210e0e7227 */ /* 0x000fe200078e00ff */
[----:B------:R-:W-:Y:S02]  /*0b80*/  LOP3.LUT R28, R10, 0x18, R13, 0xfe, !PT ;  /* 0x000000180a1c7812 */ /* 0x000fe400078efe0d */
[----:B------:R-:W-:Y:S01]  /*0b90*/  ISETP.GE.AND P2, PT, R22, RZ, PT ;  /* 0x000000ff1600720c */ /* 0x000fe20003f46270 */
[--C-:B------:R-:W-:Y:S01]  /*0ba0*/  @!P3 IMAD.IADD R27, R27, 0x1, -R12.reuse ;  /* 0x000000011b1bb824 */ /* 0x100fe200078e0a0c */
[----:B------:R-:W-:Y:S01]  /*0bb0*/  LOP3.LUT R45, R10, 0x20, R13, 0xfe, !PT ;  /* 0x000000200a2d7812 */ /* 0x000fe200078efe0d */
[----:B------:R-:W-:Y:S01]  /*0bc0*/  IMAD.HI R18, R24, 0x2aaaaaab, RZ ;  /* 0x2aaaaaab18127827 */ /* 0x000fe200078e02ff */
[----:B------:R-:W-:Y:S02]  /*0bd0*/  LEA R63, R2, UR10, 0x1 ;  /* 0x0000000a023f7c11 */ /* 0x000fe4000f8e08ff */
[----:B------:R-:W-:Y:S01]  /*0be0*/  ISETP.GT.U32.AND P3, PT, R12, R27, PT ;  /* 0x0000001b0c00720c */ /* 0x000fe20003f64070 */
[--C-:B------:R-:W-:Y:S01]  /*0bf0*/  @!P5 IMAD.IADD R23, R23, 0x1, -R12.reuse ;  /* 0x000000011717d824 */ /* 0x100fe200078e0a0c */
[----:B------:R-:W-:Y:S01]  /*0c00*/  ISETP.GE.AND P5, PT, R29, RZ, PT ;  /* 0x000000ff1d00720c */ /* 0x000fe20003fa6270 */
[----:B------:R-:W-:Y:S01]  /*0c10*/  @!P0 IMAD.IADD R25, R25, 0x1, -R12 ;  /* 0x0000000119198824 */ /* 0x000fe200078e0a0c */
[----:B------:R-:W-:Y:S01]  /*0c20*/  ISETP.GE.AND P0, PT, R20, RZ, PT ;  /* 0x000000ff1400720c */ /* 0x000fe20003f06270 */
[----:B------:R-:W-:Y:S01]  /*0c30*/  IMAD.MOV R20, RZ, RZ, -R14 ;  /* 0x000000ffff147224 */ /* 0x000fe200078e0a0e */
[----:B------:R-:W-:Y:S01]  /*0c40*/  SHF.R.U32.HI R29, RZ, 0x1f, R16 ;  /* 0x0000001fff1d7819 */ /* 0x000fe20000011610 */
[----:B------:R-:W-:Y:S01]  /*0c50*/  IMAD.HI R22, R34, 0x2aaaaaab, RZ ;  /* 0x2aaaaaab22167827 */ /* 0x000fe200078e02ff */
[----:B------:R-:W-:-:S02]  /*0c60*/  SHF.R.U32.HI R31, RZ, 0x1f, R18 ;  /* 0x0000001fff1f7819 */ /* 0x000fc40000011612 */
[----:B------:R-:W-:Y:S01]  /*0c70*/  LEA.HI R16, R16, R29, RZ, 0x15 ;  /* 0x0000001d10107211 */ /* 0x000fe200078fa8ff */
[----:B------:R-:W-:Y:S01]  /*0c80*/  IMAD R29, R12, R20, R33 ;  /* 0x000000140c1d7224 */ /* 0x000fe200078e0221 */
[----:B------:R-:W-:Y:S01]  /*0c90*/  LEA.HI R31, R18, R31, RZ, 0x15 ;  /* 0x0000001f121f7211 */ /* 0x000fe200078fa8ff */
[----:B------:R-:W-:Y:S01]  /*0ca0*/  @!P3 IMAD.IADD R27, R27, 0x1, -R12 ;  /* 0x000000011b1bb824 */ /* 0x000fe200078e0a0c */
[----:B------:R-:W-:Y:S01]  /*0cb0*/  SHF.R.U32.HI R41, RZ, 0x1f, R22 ;  /* 0x0000001fff297819 */ /* 0x000fe20000011616 */
[----:B------:R-:W-:Y:S01]  /*0cc0*/  IMAD.HI R18, R28, 0x2aaaaaab, RZ ;  /* 0x2aaaaaab1c127827 */ /* 0x000fe200078e02ff */
[----:B------:R-:W-:Y:S02]  /*0cd0*/  ISETP.GT.U32.AND P3, PT, R12, R29, PT ;  /* 0x0000001d0c00720c */ /* 0x000fe40003f64070 */
[----:B------:R-:W-:Y:S01]  /*0ce0*/  LEA.HI R41, R22, R41, RZ, 0x15 ;  /* 0x0000002916297211 */ /* 0x000fe200078fa8ff */
[----:B------:R-:W-:Y:S01]  /*0cf0*/  IMAD.HI R14, R26, 0x2aaaaaab, RZ ;  /* 0x2aaaaaab1a0e7827 */ /* 0x000fe200078e02ff */
[----:B------:R-:W-:-:S02]  /*0d00*/  SHF.R.U32.HI R35, RZ, 0x1f, R18 ;  /* 0x0000001fff237819 */ /* 0x000fc40000011612 */
[----:B------:R-:W-:Y:S01]  /*0d10*/  LEA R65, R3, UR10, 0x1 ;  /* 0x0000000a03417c11 */ /* 0x000fe2000f8e08ff */
[----:B------:R-:W-:Y:S01]  /*0d20*/  IMAD.HI R20, R32, 0x2aaaaaab, RZ ;  /* 0x2aaaaaab20147827 */ /* 0x000fe200078e02ff */
[----:B------:R-:W-:Y:S02]  /*0d30*/  LEA.HI R35, R18, R35, RZ, 0x15 ;  /* 0x0000002312237211 */ /* 0x000fe400078fa8ff */
[----:B------:R-:W-:Y:S01]  /*0d40*/  SHF.R.U32.HI R33, RZ, 0x1f, R14 ;  /* 0x0000001fff217819 */ /* 0x000fe2000001160e */
[----:B------:R-:W-:Y:S01]  /*0d50*/  IMAD.HI R18, R30, 0x2aaaaaab, RZ ;  /* 0x2aaaaaab1e127827 */ /* 0x000fe200078e02ff */
[----:B------:R-:W-:Y:S02]  /*0d60*/  SHF.R.U32.HI R39, RZ, 0x1f, R20 ;  /* 0x0000001fff277819 */ /* 0x000fe40000011614 */
[----:B------:R-:W-:Y:S01]  /*0d70*/  LEA.HI R33, R14, R33, RZ, 0x15 ;  /* 0x000000210e217211 */ /* 0x000fe200078fa8ff */
[----:B------:R-:W-:Y:S01]  /*0d80*/  @!P3 IMAD.IADD R29, R29, 0x1, -R12 ;  /* 0x000000011d1db824 */ /* 0x000fe200078e0a0c */
[----:B------:R-:W-:Y:S01]  /*0d90*/  SHF.R.U32.HI R37, RZ, 0x1f, R18 ;  /* 0x0000001fff257819 */ /* 0x000fe20000011612 */
[----:B------:R-:W-:Y:S01]  /*0da0*/  IMAD.HI R13, R45, 0x2aaaaaab, RZ ;  /* 0x2aaaaaab2d0d7827 */ /* 0x000fe200078e02ff */
[----:B------:R-:W-:-:S02]  /*0db0*/  LEA.HI R39, R20, R39, RZ, 0x15 ;  /* 0x0000002714277211 */ /* 0x000fc400078fa8ff */
[----:B------:R-:W-:Y:S01]  /*0dc0*/  ISETP.GT.U32.AND P3, PT, R12, R29, PT ;  /* 0x0000001d0c00720c */ /* 0x000fe20003f64070 */
[----:B------:R-:W-:Y:S01]  /*0dd0*/  @!P1 IMAD.MOV R15, RZ, RZ, -R15 ;  /* 0x000000ffff0f9224 */ /* 0x000fe200078e0a0f */
[----:B------:R-:W-:Y:S01]  /*0de0*/  LEA.HI R37, R18, R37, RZ, 0x15 ;  /* 0x0000002512257211 */ /* 0x000fe200078fa8ff */
[----:B------:R-:W-:Y:S01]  /*0df0*/  IMAD R18, R41, -0x3000, R34 ;  /* 0xffffd00029127824 */ /* 0x000fe200078e0222 */
[----:B------:R-:W-:Y:S01]  /*0e00*/  SHF.R.U32.HI R14, RZ, 0x1f, R13 ;  /* 0x0000001fff0e7819 */ /* 0x000fe2000001160d */
[----:B------:R-:W1:Y:S01]  /*0e10*/  LDC.64 R40, c[0x0][0x210] ;  /* 0x00008400ff287b82 */ /* 0x000e620000000a00 */
[----:B------:R-:W-:Y:S01]  /*0e20*/  IMAD R39, R39, -0x3000, R32 ;  /* 0xffffd00027277824 */ /* 0x000fe200078e0220 */
[----:B------:R-:W-:Y:S01]  /*0e30*/  LOP3.LUT R20, R82, 0x78, RZ, 0xc0, !PT ;  /* 0x0000007852147812 */ /* 0x000fe200078ec0ff */
[----:B------:R-:W-:Y:S01]  /*0e40*/  @!P2 IMAD.MOV R17, RZ, RZ, -R17 ;  /* 0x000000ffff11a224 */ /* 0x000fe200078e0a11 */
[----:B------:R-:W-:Y:S01]  /*0e50*/  LEA.HI R14, R13, R14, RZ, 0x15 ;  /* 0x0000000e0d0e7211 */ /* 0x000fe200078fa8ff */
[----:B------:R-:W-:Y:S01]  /*0e60*/  IMAD R13, R33, -0x3000, R26 ;  /* 0xffffd000210d7824 */ /* 0x000fe200078e021a */
[----:B------:R-:W-:Y:S01]  /*0e70*/  LEA R67, R4, UR10, 0x1 ;  /* 0x0000000a04437c11 */ /* 0x000fe2000f8e08ff */
[----:B------:R-:W-:Y:S01]  /*0e80*/  @!P5 IMAD.MOV R27, RZ, RZ, -R27 ;  /* 0x000000ffff1bd224 */ /* 0x000fe200078e0a1b */
[----:B------:R-:W2:Y:S01]  /*0e90*/  LDC.64 R32, c[0x0][0x218] ;  /* 0x00008600ff207b82 */ /* 0x000ea20000000a00 */
[----:B------:R-:W-:Y:S01]  /*0ea0*/  @!P3 IMAD.IADD R29, R29, 0x1, -R12 ;  /* 0x000000011d1db824 */ /* 0x000fe200078e0a0c */
[----:B------:R-:W-:Y:S01]  /*0eb0*/  ISETP.NE.AND P3, PT, R0, RZ, PT ;  /* 0x000000ff0000720c */ /* 0x000fe20003f65270 */
[----:B------:R-:W-:Y:S01]  /*0ec0*/  IMAD R16, R16, -0x3000, R43 ;  /* 0xffffd00010107824 */ /* 0x000fe200078e022b */
[----:B------:R-:W-:Y:S01]  /*0ed0*/  LOP3.LUT R12, RZ, R0, RZ, 0x33, !PT ;  /* 0x00000000ff0c7212 */ /* 0x000fe200078e33ff */
[----:B------:R-:W-:Y:S01]  /*0ee0*/  @!P6 IMAD.MOV R23, RZ, RZ, -R23 ;  /* 0x000000ffff17e224 */ /* 0x000fe200078e0a17 */
[----:B------:R-:W-:Y:S01]  /*0ef0*/  LEA R83, R5, UR10, 0x1 ;  /* 0x0000000a05537c11 */ /* 0x000fe2000f8e08ff */
[----:B------:R-:W-:Y:S01]  /*0f00*/  @!P4 IMAD.MOV R25, RZ, RZ, -R25 ;  /* 0x000000ffff19c224 */ /* 0x000fe200078e0a19 */
[C---:B------:R-:W-:Y:S01]  /*0f10*/  SEL R43, R12.reuse, R19, !P3 ;  /* 0x000000130c2b7207 */ /* 0x040fe20005800000 */
[----:B------:R-:W-:Y:S01]  /*0f20*/  @!P0 IMAD.MOV R29, RZ, RZ, -R29 ;  /* 0x000000ffff1d8224 */ /* 0x000fe200078e0a1d */
[----:B------:R-:W-:Y:S01]  /*0f30*/  SEL R53, R12, R21, !P3 ;  /* 0x000000150c357207 */ /* 0x000fe20005800000 */
[----:B------:R-:W-:Y:S01]  /*0f40*/  IMAD R14, R14, -0x3000, R45 ;  /* 0xffffd0000e0e7824 */ /* 0x000fe200078e022d */
[C---:B------:R-:W-:Y:S01]  /*0f50*/  SEL R51, R12.reuse, R15, !P3 ;  /* 0x0000000f0c337207 */ /* 0x040fe20005800000 */
[----:B------:R-:W-:Y:S01]  /*0f60*/  IMAD R31, R31, -0x3000, R24 ;  /* 0xffffd0001f1f7824 */ /* 0x000fe200078e0218 */
[C---:B------:R-:W-:Y:S01]  /*0f70*/  SEL R49, R12.reuse, R17, !P3 ;  /* 0x000000110c317207 */ /* 0x040fe20005800000 */
[--C-:B------:R-:W-:Y:S01]  /*0f80*/  IMAD R53, R53, 0xc00, R20.reuse ;  /* 0x00000c0035357824 */ /* 0x100fe200078e0214 */
[C---:B------:R-:W-:Y:S01]  /*0f90*/  SEL R55, R12.reuse, R27, !P3 ;  /* 0x0000001b0c377207 */ /* 0x040fe20005800000 */
[--C-:B------:R-:W-:Y:S01]  /*0fa0*/  IMAD R51, R51, 0xc00, R20.reuse ;  /* 0x00000c0033337824 */ /* 0x100fe200078e0214 */
[C---:B------:R-:W-:Y:S01]  /*0fb0*/  SEL R47, R12.reuse, R23, !P3 ;  /* 0x000000170c2f7207 */ /* 0x040fe20005800000 */
[--C-:B------:R-:W-:Y:S01]  /*0fc0*/  IMAD R23, R43, 0xc00, R20.reuse ;  /* 0x00000c002b177824 */ /* 0x100fe200078e0214 */
[C---:B------:R-:W-:Y:S01]  /*0fd0*/  SEL R45, R12.reuse, R25, !P3 ;  /* 0x000000190c2d7207 */ /* 0x040fe20005800000 */
[--C-:B------:R-:W-:Y:S01]  /*0fe0*/  IMAD R49, R49, 0xc00, R20.reuse ;  /* 0x00000c0031317824 */ /* 0x100fe200078e0214 */
[----:B------:R-:W-:Y:S01]  /*0ff0*/  SEL R12, R12, R29, !P3 ;  /* 0x0000001d0c0c7207 */ /* 0x000fe20005800000 */
[--C-:B------:R-:W-:Y:S01]  /*1000*/  IMAD R43, R55, 0xc00, R20.reuse ;  /* 0x00000c00372b7824 */ /* 0x100fe200078e0214 */
[----:B------:R-:W-:Y:S01]  /*1010*/  LEA R55, R8, UR10, 0x1 ;  /* 0x0000000a08377c11 */ /* 0x000fe2000f8e08ff */
[----:B------:R-:W-:Y:S01]  /*1020*/  IMAD R47, R47, 0xc00, R20 ;  /* 0x00000c002f2f7824 */ /* 0x000fe200078e0214 */
[----:B------:R-:W-:Y:S01]  /*1030*/  LEA R85, R6, UR10, 0x1 ;  /* 0x0000000a06557c11 */ /* 0x000fe2000f8e08ff */
[----:B-1----:R-:W-:Y:S01]  /*1040*/  IMAD.WIDE R22, R23, 0x2, R40 ;  /* 0x0000000217167825 */ /* 0x002fe200078e0228 */
[----:B------:R-:W-:-:S02]  /*1050*/  LEA R87, R7, UR10, 0x1 ;  /* 0x0000000a07577c11 */ /* 0x000fc4000f8e08ff */
[----:B------:R-:W-:Y:S01]  /*1060*/  LEA R89, R9, UR10, 0x1 ;  /* 0x0000000a09597c11 */ /* 0x000fe2000f8e08ff */
[----:B------:R-:W-:Y:S01]  /*1070*/  IMAD R45, R45, 0xc00, R20 ;  /* 0x00000c002d2d7824 */ /* 0x000fe200078e0214 */
[----:B------:R-:W-:Y:S01]  /*1080*/  @!PT LDS RZ, [RZ] ;  /* 0x00000000fffff984 */ /* 0x000fe20000000800 */
[----:B------:R-:W-:Y:S01]  /*1090*/  @!PT LDS RZ, [RZ] ;  /* 0x00000000fffff984 */ /* 0x000fe20000000800 */
[----:B------:R-:W-:Y:S01]  /*10a0*/  @!PT LDS RZ, [RZ] ;  /* 0x00000000fffff984 */ /* 0x000fe20000000800 */
[----:B------:R-:W-:Y:S01]  /*10b0*/  LDGSTS.E.BYPASS.128 [R55], desc[UR14][R22.64] ;  /* 0x0000000016377fae */ /* 0x000fe2000b901c4e */
[----:B------:R-:W-:Y:S01]  /*10c0*/  IMAD.WIDE R52, R53, 0x2, R40 ;  /* 0x0000000235347825 */ /* 0x000fe200078e0228 */
[----:B------:R-:W-:-:S03]  /*10d0*/  LOP3.LUT R82, R82, 0x38, RZ, 0xc0, !PT ;  /* 0x0000003852527812 */ /* 0x000fc600078ec0ff */
[----:B------:R-:W-:Y:S01]  /*10e0*/  IMAD R17, R13, 0xc00, R20 ;  /* 0x00000c000d117824 */ /* 0x000fe200078e0214 */
[----:B------:R-:W-:Y:S01]  /*10f0*/  LDGSTS.E.BYPASS.128 [R63], desc[UR14][R52.64] ;  /* 0x00000000343f7fae */ /* 0x000fe2000b901c4e */
[----:B------:R-:W-:-:S04]  /*1100*/  IMAD.WIDE R50, R51, 0x2, R40 ;  /* 0x0000000233327825 */ /* 0x000fc800078e0228 */
[----:B------:R-:W-:Y:S01]  /*1110*/  IMAD R13, R12, 0xc00, R20 ;  /* 0x00000c000c0d7824 */ /* 0x000fe200078e0214 */
[----:B------:R-:W-:Y:S01]  /*1120*/  LDGSTS.E.BYPASS.128 [R65], desc[UR14][R50.64] ;  /* 0x0000000032417fae */ /* 0x000fe2000b901c4e */
[----:B------:R-:W-:Y:S01]  /*1130*/  IMAD.WIDE R48, R49, 0x2, R40 ;  /* 0x0000000231307825 */ /* 0x000fe200078e0228 */
[----:B------:R-:W-:-:S03]  /*1140*/  IADD3 R12, P0, R22, 0x400, RZ ;  /* 0x00000400160c7810 */ /* 0x000fc60007f1e0ff */
[----:B------:R-:W-:Y:S01]  /*1150*/  IMAD R35, R35, -0x3000, R28 ;  /* 0xffffd00023237824 */ /* 0x000fe200078e021c */
[----:B------:R-:W-:Y:S01]  /*1160*/  LDGSTS.E.BYPASS.128 [R67], desc[UR14][R48.64] ;  /* 0x0000000030437fae */ /* 0x000fe2000b901c4e */
[----:B------:R-:W-:-:S04]  /*1170*/  IMAD.WIDE R46, R47, 0x2, R40 ;  /* 0x000000022f2e7825 */ /* 0x000fc800078e0228 */
[----:B------:R-:W-:Y:S01]  /*1180*/  IMAD R37, R37, -0x3000, R30 ;  /* 0xffffd00025257824 */ /* 0x000fe200078e021e */
[----:B------:R-:W-:Y:S01]  /*1190*/  LDGSTS.E.BYPASS.128 [R83], desc[UR14][R46.64] ;  /* 0x000000002e537fae */ /* 0x000fe2000b901c4e */
[----:B------:R-:W-:Y:S02]  /*11a0*/  IMAD R15, R16, 0xc00, R20 ;  /* 0x00000c00100f7824 */ /* 0x000fe400078e0214 */
[----:B------:R-:W-:-:S04]  /*11b0*/  IMAD.WIDE R44, R45, 0x2, R40 ;  /* 0x000000022d2c7825 */ /* 0x000fc800078e0228 */
[----:B------:R-:W-:Y:S01]  /*11c0*/  IMAD R31, R31, 0xc00, R20 ;  /* 0x00000c001f1f7824 */ /* 0x000fe200078e0214 */
[----:B------:R-:W-:Y:S01]  /*11d0*/  LDGSTS.E.BYPASS.128 [R85], desc[UR14][R44.64] ;  /* 0x000000002c557fae */ /* 0x000fe2000b901c4e */
[----:B------:R-:W-:-:S04]  /*11e0*/  IMAD.WIDE R42, R43, 0x2, R40 ;  /* 0x000000022b2a7825 */ /* 0x000fc800078e0228 */
[----:B------:R-:W-:Y:S01]  /*11f0*/  IMAD.WIDE R40, R13, 0x2, R40 ;  /* 0x000000020d287825 */ /* 0x000fe200078e0228 */
[----:B------:R-:W-:Y:S01]  /*1200*/  LDGSTS.E.BYPASS.128 [R87], desc[UR14][R42.64] ;  /* 0x000000002a577fae */ /* 0x000fe2000b901c4e */
[----:B------:R-:W-:Y:S02]  /*1210*/  IADD3 R13, P1, R52, 0x400, RZ ;  /* 0x00000400340d7810 */ /* 0x000fe40007f3e0ff */
[--C-:B------:R-:W-:Y:S01]  /*1220*/  IMAD R27, R35, 0xc00, R20.reuse ;  /* 0x00000c00231b7824 */ /* 0x100fe200078e0214 */
[----:B------:R-:W-:Y:S01]  /*1230*/  LDGSTS.E.BYPASS.128 [R89], desc[UR14][R40.64] ;  /* 0x0000000028597fae */ /* 0x000fe2000b901c4e */
[--C-:B------:R-:W-:Y:S02]  /*1240*/  IMAD R19, R39, 0xc00, R20.reuse ;  /* 0x00000c0027137824 */ /* 0x100fe400078e0214 */
[--C-:B------:R-:W-:Y:S01]  /*1250*/  IMAD R25, R14, 0xc00, R20.reuse ;  /* 0x00000c000e197824 */ /* 0x100fe200078e0214 */
[----:B------:R-:W0:Y:S01]  /*1260*/  LDGDEPBAR ;  /* 0x00000000000079af */ /* 0x000e220000000000 */
[----:B------:R-:W-:-:S02]  /*1270*/  IMAD R29, R37, 0xc00, R20 ;  /* 0x00000c00251d7824 */ /* 0x000fc400078e0214 */
[----:B--2---:R-:W-:-:S04]  /*1280*/  IMAD.WIDE R38, R15, 0x2, R32 ;  /* 0x000000020f267825 */ /* 0x004fc800078e0220 */
[--C-:B------:R-:W-:Y:S01]  /*1290*/  IMAD.WIDE R36, R31, 0x2, R32.reuse ;  /* 0x000000021f247825 */ /* 0x100fe200078e0220 */
[----:B------:R-:W-:Y:S03]  /*12a0*/  LDGSTS.E.BYPASS.128 [R55+0x14000], desc[UR14][R38.64] ;  /* 0x1400000026377fae */ /* 0x000fe6000b901c4e */
[----:B------:R-:W-:Y:S01]  /*12b0*/  IMAD.WIDE R34, R17, 0x2, R32 ;  /* 0x0000000211227825 */ /* 0x000fe200078e0220 */
[----:B------:R-:W-:Y:S03]  /*12c0*/  LDGSTS.E.BYPASS.128 [R63+0x14000], desc[UR14][R36.64] ;  /* 0x14000000243f7fae */ /* 0x000fe6000b901c4e */
[----:B------:R-:W-:Y:S01]  /*12d0*/  IMAD R21, R18, 0xc00, R20 ;  /* 0x00000c0012157824 */ /* 0x000fe200078e0214 */
[----:B------:R-:W-:Y:S01]  /*12e0*/  LDGSTS.E.BYPASS.128 [R65+0x14000], desc[UR14][R34.64] ;  /* 0x1400000022417fae */ /* 0x000fe2000b901c4e */
[----:B------:R-:W-:-:S04]  /*12f0*/  IMAD.WIDE R26, R27, 0x2, R32 ;  /* 0x000000021b1a7825 */ /* 0x000fc800078e0220 */
[--C-:B------:R-:W-:Y:S01]  /*1300*/  IMAD.WIDE R24, R25, 0x2, R32.reuse ;  /* 0x0000000219187825 */ /* 0x100fe200078e0220 */
[----:B------:R-:W-:Y:S03]  /*1310*/  LDGSTS.E.BYPASS.128 [R67+0x14000], desc[UR14][R26.64] ;  /* 0x140000001a437fae */ /* 0x000fe6000b901c4e */
[--C-:B------:R-:W-:Y:S01]  /*1320*/  IMAD.WIDE R28, R29, 0x2, R32.reuse ;  /* 0x000000021d1c7825 */ /* 0x100fe200078e0220 */
[----:B------:R-:W-:Y:S03]  /*1330*/  LDGSTS.E.BYPASS.128 [R83+0x14000], desc[UR14][R24.64] ;  /* 0x1400000018537fae */ /* 0x000fe6000b901c4e */
[----:B------:R-:W-:Y:S01]  /*1340*/  IMAD.WIDE R30, R19, 0x2, R32 ;  /* 0x00000002131e7825 */ /* 0x000fe200078e0220 */
[----:B------:R-:W-:Y:S01]  /*1350*/  LDGSTS.E.BYPASS.128 [R85+0x14000], desc[UR14][R28.64] ;  /* 0x140000001c557fae */ /* 0x000fe2000b901c4e */
[----:B------:R-:W-:-:S02]  /*1360*/  IADD3 R75, P2, R28, 0x400, RZ ;  /* 0x000004001c4b7810 */ /* 0x000fc40007f5e0ff */
[----:B------:R-:W-:Y:S01]  /*1370*/  IMAD.WIDE R32, R21, 0x2, R32 ;  /* 0x0000000215207825 */ /* 0x000fe200078e0220 */
[----:B------:R-:W-:Y:S03]  /*1380*/  LDGSTS.E.BYPASS.128 [R87+0x14000], desc[UR14][R30.64] ;  /* 0x140000001e577fae */ /* 0x000fe6000b901c4e */
[----:B------:R-:W-:Y:S01]  /*1390*/  IMAD.X R14, RZ, RZ, R23, P0 ;  /* 0x000000ffff0e7224 */ /* 0x000fe200000e0617 */
[----:B------:R-:W-:Y:S01]  /*13a0*/  LDGSTS.E.BYPASS.128 [R89+0x14000], desc[UR14][R32.64] ;  /* 0x1400000020597fae */ /* 0x000fe2000b901c4e */
[----:B------:R-:W-:Y:S01]  /*13b0*/  IADD3 R15, P0, R50, 0x400, RZ ;  /* 0x00000400320f7810 */ /* 0x000fe20007f1e0ff */
[----:B------:R-:W-:Y:S01]  /*13c0*/  IMAD.X R16, RZ, RZ, R53, P1 ;  /* 0x000000ffff107224 */ /* 0x000fe200008e0635 */
[----:B------:R-:W-:Y:S01]  /*13d0*/  IADD3 R17, P1, R48, 0x400, RZ ;  /* 0x0000040030117810 */ /* 0x000fe20007f3e0ff */
[----:B------:R-:W0:Y:S01]  /*13e0*/  LDGDEPBAR ;  /* 0x00000000000079af */ /* 0x000e220000000000 */
[----:B------:R-:W-:-:S02]  /*13f0*/  IMAD.X R79, RZ, RZ, R29, P2 ;  /* 0x000000ffff4f7224 */ /* 0x000fc400010e061d */
[----:B------:R-:W-:Y:S01]  /*1400*/  IMAD.X R18, RZ, RZ, R51, P0 ;  /* 0x000000ffff127224 */ /* 0x000fe200000e0633 */
[----:B------:R-:W-:Y:S01]  /*1410*/  BAR.SYNC.DEFER_BLOCKING 0x0 ;  /* 0x0000000000007b1d */ /* 0x000fe20000010000 */
[----:B------:R-:W-:Y:S01]  /*1420*/  IADD3 R19, P0, R46, 0x400, RZ ;  /* 0x000004002e137810 */ /* 0x000fe20007f1e0ff */
[----:B------:R-:W-:Y:S01]  /*1430*/  IMAD.X R20, RZ, RZ, R49, P1 ;  /* 0x000000ffff147224 */ /* 0x000fe200008e0631 */
[----:B------:R-:W-:-:S05]  /*1440*/  IADD3 R21, P1, R44, 0x400, RZ ;  /* 0x000004002c157810 */ /* 0x000fca0007f3e0ff */
[----:B------:R-:W-:Y:S01]  /*1450*/  IMAD.X R56, RZ, RZ, R45, P1 ;  /* 0x000000ffff387224 */ /* 0x000fe200008e062d */
[----:B------:R-:W-:-:S05]  /*1460*/  IADD3 R57, P1, R40, 0x400, RZ ;  /* 0x0000040028397810 */ /* 0x000fca0007f3e0ff */
[----:B------:R-:W-:Y:S01]  /*1470*/  IMAD.X R60, RZ, RZ, R41, P1 ;  /* 0x000000ffff3c7224 */ /* 0x000fe200008e0629 */
[----:B------:R-:W-:-:S05]  /*1480*/  IADD3 R61, P1, R36, 0x400, RZ ;  /* 0x00000400243d7810 */ /* 0x000fca0007f3e0ff */
[----:B------:R-:W-:Y:S01]  /*1490*/  IMAD.X R70, RZ, RZ, R37, P1 ;  /* 0x000000ffff467224 */ /* 0x000fe200008e0625 */
[----:B------:R-:W-:Y:S01]  /*14a0*/  IADD3 R71, P1, R26, 0x400, RZ ;  /* 0x000004001a477810 */ /* 0x000fe20007f3e0ff */
[----:B------:R-:W-:Y:S01]  /*14b0*/  @!PT LDS RZ, [RZ] ;  /* 0x00000000fffff984 */ /* 0x000fe20000000800 */
[----:B------:R-:W-:Y:S01]  /*14c0*/  @!PT LDS RZ, [RZ] ;  /* 0x00000000fffff984 */ /* 0x000fe20000000800 */
[----:B------:R-:W-:Y:S01]  /*14d0*/  @!PT LDS RZ, [RZ] ;  /* 0x00000000fffff984 */ /* 0x000fe20000000800 */
[----:B------:R-:W-:Y:S04]  /*14e0*/  LDGSTS.E.BYPASS.128 [R55+0x4000], desc[UR14][R22.64+0x100] ;  /* 0x0400010016377fae */ /* 0x000fe8000b901c4e */
[----:B------:R-:W-:Y:S01]  /*14f0*/  IMAD.X R74, RZ, RZ, R27, P1 ;  /* 0x000000ffff4a7224 */ /* 0x000fe200008e061b */
[----:B------:R-:W-:Y:S01]  /*1500*/  IADD3 R77, P1, R30, 0x400, RZ ;  /* 0x000004001e4d7810 */ /* 0x000fe20007f3e0ff */
[----:B------:R-:W-:Y:S04]  /*1510*/  LDGSTS.E.BYPASS.128 [R63+0x4000], desc[UR14][R52.64+0x100] ;  /* 0x04000100343f7fae */ /* 0x000fe8000b901c4e */
[----:B------:R-:W-:Y:S01]  /*1520*/  LDGSTS.E.BYPASS.128 [R65+0x4000], desc[UR14][R50.64+0x100] ;  /* 0x0400010032417fae */ /* 0x000fe2000b901c4e */
[----:B------:R-:W-:-:S03]  /*1530*/  IMAD.X R80, RZ, RZ, R31, P1 ;  /* 0x000000ffff507224 */ /* 0x000fc600008e061f */
[----:B------:R-:W-:Y:S04]  /*1540*/  LDGSTS.E.BYPASS.128 [R67+0x4000], desc[UR14][R48.64+0x100] ;  /* 0x0400010030437fae */ /* 0x000fe8000b901c4e */
[----:B------:R-:W-:Y:S04]  /*1550*/  LDGSTS.E.BYPASS.128 [R83+0x4000], desc[UR14][R46.64+0x100] ;  /* 0x040001002e537fae */ /* 0x000fe8000b901c4e */
[----:B------:R-:W-:Y:S04]  /*1560*/  LDGSTS.E.BYPASS.128 [R85+0x4000], desc[UR14][R44.64+0x100] ;  /* 0x040001002c557fae */ /* 0x000fe8000b901c4e */
[----:B------:R-:W-:Y:S04]  /*1570*/  LDGSTS.E.BYPASS.128 [R87+0x4000], desc[UR14][R42.64+0x100] ;  /* 0x040001002a577fae */ /* 0x000fe8000b901c4e */
[----:B------:R-:W-:Y:S04]  /*1580*/  LDGSTS.E.BYPASS.128 [R89+0x4000], desc[UR14][R40.64+0x100] ;  /* 0x0400010028597fae */ /* 0x000fe8000b901c4e */
[----:B------:R-:W0:Y:S04]  /*1590*/  LDGDEPBAR ;  /* 0x00000000000079af */ /* 0x000e280000000000 */
[----:B------:R-:W-:Y:S04]  /*15a0*/  LDGSTS.E.BYPASS.128 [R55+0x18000], desc[UR14][R38.64+0x100] ;  /* 0x1800010026377fae */ /* 0x000fe8000b901c4e */
[----:B------:R-:W-:Y:S04]  /*15b0*/  LDGSTS.E.BYPASS.128 [R63+0x18000], desc[UR14][R36.64+0x100] ;  /* 0x18000100243f7fae */ /* 0x000fe8000b901c4e */
[----:B------:R-:W-:Y:S04]  /*15c0*/  LDGSTS.E.BYPASS.128 [R65+0x18000], desc[UR14][R34.64+0x100] ;  /* 0x1800010022417fae */ /* 0x000fe8000b901c4e */
[----:B------:R-:W-:Y:S04]  /*15d0*/  LDGSTS.E.BYPASS.128 [R67+0x18000], desc[UR14][R26.64+0x100] ;  /* 0x180001001a437fae */ /* 0x000fe8000b901c4e */
[----:B------:R-:W-:Y:S04]  /*15e0*/  LDGSTS.E.BYPASS.128 [R83+0x18000], desc[UR14][R24.64+0x100] ;  /* 0x1800010018537fae */ /* 0x000fe8000b901c4e */
[----:B------:R-:W-:Y:S04]  /*15f0*/  LDGSTS.E.BYPASS.128 [R85+0x18000], desc[UR14][R28.64+0x100] ;  /* 0x180001001c557fae */ /* 0x000fe8000b901c4e */
[----:B------:R-:W-:Y:S04]  /*1600*/  LDGSTS.E.BYPASS.128 [R87+0x18000], desc[UR14][R30.64+0x100] ;  /* 0x180001001e577fae */ /* 0x000fe8000b901c4e */
[----:B------:R-:W-:Y:S04]  /*1610*/  LDGSTS.E.BYPASS.128 [R89+0x18000], desc[UR14][R32.64+0x100] ;  /* 0x1800010020597fae */ /* 0x000fe8000b901c4e */
[----:B------:R-:W0:Y:S01]  /*1620*/  LDGDEPBAR ;  /* 0x00000000000079af */ /* 0x000e220000000000 */
[----:B------:R-:W-:Y:S06]  /*1630*/  BAR.SYNC.DEFER_BLOCKING 0x0 ;  /* 0x0000000000007b1d */ /* 0x000fec0000010000 */
[----:B------:R-:W-:Y:S01]  /*1640*/  @!PT LDS RZ, [RZ] ;  /* 0x00000000fffff984 */ /* 0x000fe20000000800 */
[----:B------:R-:W-:Y:S01]  /*1650*/  @!PT LDS RZ, [RZ] ;  /* 0x00000000fffff984 */ /* 0x000fe20000000800 */
[----:B------:R-:W-:Y:S01]  /*1660*/  @!PT LDS RZ, [RZ] ;  /* 0x00000000fffff984 */ /* 0x000fe20000000800 */
        /* <DEDUP_REMOVED lines=22> */
[----:B------:R1:W-:Y:S04]  /*17d0*/  LDGSTS.E.BYPASS.128 [R55+0xc000], desc[UR14][R22.64+0x300] ;  /* 0x0c00030016377fae */ /* 0x0003e8000b901c4e */
[----:B------:R2:W-:Y:S04]  /*17e0*/  LDGSTS.E.BYPASS.128 [R63+0xc000], desc[UR14][R52.64+0x300] ;  /* 0x0c000300343f7fae */ /* 0x0005e8000b901c4e */
[----:B------:R3:W-:Y:S04]  /*17f0*/  LDGSTS.E.BYPASS.128 [R65+0xc000], desc[UR14][R50.64+0x300] ;  /* 0x0c00030032417fae */ /* 0x0007e8000b901c4e */
[----:B------:R4:W-:Y:S01]  /*1800*/  LDGSTS.E.BYPASS.128 [R67+0xc000], desc[UR14][R48.64+0x300] ;  /* 0x0c00030030437fae */ /* 0x0009e2000b901c4e */
[----:B-1----:R-:W-:Y:S01]  /*1810*/  IMAD.X R22, RZ, RZ, R47, P0 ;  /* 0x000000ffff167224 */ /* 0x002fe200000e062f */
[----:B------:R-:W-:-:S02]  /*1820*/  IADD3 R23, P0, R42, 0x400, RZ ;  /* 0x000004002a177810 */ /* 0x000fc40007f1e0ff */
[----:B------:R1:W-:Y:S01]  /*1830*/  LDGSTS.E.BYPASS.128 [R83+0xc000], desc[UR14][R46.64+0x300] ;  /* 0x0c0003002e537fae */ /* 0x0003e2000b901c4e */
[----:B--2---:R-:W-:Y:S02]  /*1840*/  CS2R R52, SRZ ;  /* 0x0000000000347805 */ /* 0x004fe4000001ff00 */
[----:B------:R-:W-:Y:S01]  /*1850*/  IMAD.X R58, RZ, RZ, R43, P0 ;  /* 0x000000ffff3a7224 */ /* 0x000fe200000e062b */
[----:B------:R2:W-:Y:S01]  /*1860*/  LDGSTS.E.BYPASS.128 [R85+0xc000], desc[UR14][R44.64+0x300] ;  /* 0x0c0003002c557fae */ /* 0x0005e2000b901c4e */
[----:B------:R-:W-:Y:S02]  /*1870*/  IADD3 R59, P0, R38, 0x400, RZ ;  /* 0x00000400263b7810 */ /* 0x000fe40007f1e0ff */
[----:B---3--:R-:W-:Y:S01]  /*1880*/  CS2R R50, SRZ ;  /* 0x0000000000327805 */ /* 0x008fe2000001ff00 */
[----:B------:R3:W-:Y:S01]  /*1890*/  LDGSTS.E.BYPASS.128 [R87+0xc000], desc[UR14][R42.64+0x300] ;  /* 0x0c0003002a577fae */ /* 0x0007e2000b901c4e */
[----:B----4-:R-:W-:Y:S01]  /*18a0*/  CS2R R48, SRZ ;  /* 0x0000000000307805 */ /* 0x010fe2000001ff00 */
[----:B------:R-:W-:Y:S01]  /*18b0*/  IMAD.X R68, RZ, RZ, R39, P0 ;  /* 0x000000ffff447224 */ /* 0x000fe200000e0627 */
[----:B------:R-:W-:Y:S01]  /*18c0*/  IADD3 R69, P0, R34, 0x400, RZ ;  /* 0x0000040022457810 */ /* 0x000fe20007f1e0ff */
[----:B------:R4:W-:Y:S01]  /*18d0*/  LDGSTS.E.BYPASS.128 [R89+0xc000], desc[UR14][R40.64+0x300] ;  /* 0x0c00030028597fae */ /* 0x0009e2000b901c4e */
[----:B-1----:R-:W-:-:S03]  /*18e0*/  CS2R R46, SRZ ;  /* 0x00000000002e7805 */ /* 0x002fc6000001ff00 */
[----:B------:R-:W0:Y:S01]  /*18f0*/  LDGDEPBAR ;  /* 0x00000000000079af */ /* 0x000e220000000000 */
[----:B------:R-:W-:Y:S01]  /*1900*/  IMAD.X R72, RZ, RZ, R35, P0 ;  /* 0x000000ffff487224 */ /* 0x000fe200000e0623 */
[----:B------:R-:W-:Y:S02]  /*1910*/  IADD3 R73, P0, R24, 0x400, RZ ;  /* 0x0000040018497810 */ /* 0x000fe40007f1e0ff */
[----:B--2---:R-:W-:Y:S01]  /*1920*/  CS2R R44, SRZ ;  /* 0x00000000002c7805 */ /* 0x004fe2000001ff00 */
[----:B------:R1:W-:Y:S01]  /*1930*/  LDGSTS.E.BYPASS.128 [R55+0x20000], desc[UR14][R38.64+0x300] ;  /* 0x2000030026377fae */ /* 0x0003e2000b901c4e */
[----:B---3--:R-:W-:Y:S01]  /*1940*/  CS2R R42, SRZ ;  /* 0x00000000002a7805 */ /* 0x008fe2000001ff00 */
[----:B------:R-:W-:Y:S02]  /*1950*/  IMAD.X R76, RZ, RZ, R25, P0 ;  /* 0x000000ffff4c7224 */ /* 0x000fe400000e0619 */
[----:B------:R2:W-:Y:S01]  /*1960*/  LDGSTS.E.BYPASS.128 [R63+0x20000], desc[UR14][R36.64+0x300] ;  /* 0x20000300243f7fae */ /* 0x0005e2000b901c4e */
[----:B------:R-:W-:-:S02]  /*1970*/  IADD3 R78, P0, R32, 0x400, RZ ;  /* 0x00000400204e7810 */ /* 0x000fc40007f1e0ff */
[----:B----4-:R-:W-:Y:S01]  /*1980*/  CS2R R40, SRZ ;  /* 0x0000000000287805 */ /* 0x010fe2000001ff00 */
[----:B------:R3:W-:Y:S02]  /*1990*/  LDGSTS.E.BYPASS.128 [R65+0x20000], desc[UR14][R34.64+0x300] ;  /* 0x2000030022417fae */ /* 0x0007e4000b901c4e */
[----:B------:R-:W-:Y:S02]  /*19a0*/  IMAD.X R81, RZ, RZ, R33, P0 ;  /* 0x000000ffff517224 */ /* 0x000fe400000e0621 */
[----:B------:R4:W-:Y:S01]  /*19b0*/  LDGSTS.E.BYPASS.128 [R67+0x20000], desc[UR14][R26.64+0x300] ;  /* 0x200003001a437fae */ /* 0x0009e2000b901c4e */
[----:B-1----:R-:W-:Y:S02]  /*19c0*/  CS2R R38, SRZ ;  /* 0x0000000000267805 */ /* 0x002fe4000001ff00 */
[----:B------:R-:W-:Y:S01]  /*19d0*/  CS2R R54, SRZ ;  /* 0x0000000000367805 */ /* 0x000fe2000001ff00 */
[----:B------:R1:W-:Y:S01]  /*19e0*/  LDGSTS.E.BYPASS.128 [R83+0x20000], desc[UR14][R24.64+0x300] ;  /* 0x2000030018537fae */ /* 0x0003e2000b901c4e */
[----:B--2---:R-:W-:-:S03]  /*19f0*/  CS2R R36, SRZ ;  /* 0x0000000000247805 */ /* 0x004fc6000001ff00 */
[----:B------:R2:W-:Y:S01]  /*1a00*/  LDGSTS.E.BYPASS.128 [R85+0x20000], desc[UR14][R28.64+0x300] ;  /* 0x200003001c557fae */ /* 0x0005e2000b901c4e */
[----:B---3--:R-:W-:-:S03]  /*1a10*/  CS2R R34, SRZ ;  /* 0x0000000000227805 */ /* 0x008fc6000001ff00 */
[----:B------:R3:W-:Y:S01]  /*1a20*/  LDGSTS.E.BYPASS.128 [R87+0x20000], desc[UR14][R30.64+0x300] ;  /* 0x200003001e577fae */ /* 0x0007e2000b901c4e */
[----:B----4-:R-:W-:-:S03]  /*1a30*/  CS2R R26, SRZ ;  /* 0x00000000001a7805 */ /* 0x010fc6000001ff00 */
[----:B------:R4:W-:Y:S01]  /*1a40*/  LDGSTS.E.BYPASS.128 [R89+0x20000], desc[UR14][R32.64+0x300] ;  /* 0x2000030020597fae */ /* 0x0009e2000b901c4e */
[----:B-1----:R-:W-:Y:S01]  /*1a50*/  IMAD.MOV.U32 R83, RZ, RZ, -0x80 ;  /* 0xffffff80ff537424 */ /* 0x002fe200078e00ff */
[----:B------:R-:W-:Y:S02]  /*1a60*/  CS2R R24, SRZ ;  /* 0x0000000000187805 */ /* 0x000fe4000001ff00 */
[----:B------:R-:W0:Y:S01]  /*1a70*/  LDGDEPBAR ;  /* 0x00000000000079af */ /* 0x000e220000000000 */
[--C-:B--2---:R-:W-:Y:S02]  /*1a80*/  SHF.R.U32.HI R85, RZ, 0x5, R86.reuse ;  /* 0x00000005ff557819 */ /* 0x104fe40000011656 */
[----:B------:R-:W-:Y:S02]  /*1a90*/  CS2R R28, SRZ ;  /* 0x00000000001c7805 */ /* 0x000fe4000001ff00 */
[----:B------:R-:W-:Y:S02]  /*1aa0*/  SHF.R.U32.HI R86, RZ, 0x3, R86 ;  /* 0x00000003ff567819 */ /* 0x000fe40000011656 */
[----:B---3--:R-:W-:-:S02]  /*1ab0*/  CS2R R30, SRZ ;  /* 0x00000000001e7805 */ /* 0x008fc4000001ff00 */
[----:B------:R-:W-:Y:S02]  /*1ac0*/  LOP3.LUT R85, R85, 0x7fffffc, RZ, 0xc0, !PT ;  /* 0x07fffffc55557812 */ /* 0x000fe400078ec0ff */
[----:B----4-:R-:W-:-:S07]  /*1ad0*/  CS2R R32, SRZ ;  /* 0x0000000000207805 */ /* 0x010fce000001ff00 */
.L_x_0:
[----:B------:R-:W1:Y:S01]  /*1ae0*/  SHFL.IDX PT, R62, R85, RZ, 0x1f ;  /* 0x00001fff553e7589 */ /* 0x000e6200000e0000 */
[----:B------:R-:W-:Y:S01]  /*1af0*/  UIADD3 UR12, UR12, 0x1, URZ ;  /* 0x000000010c0c7890 */ /* 0x000fe2000fffe03f */
[----:B------:R-:W-:-:S04]  /*1b00*/  DEPBAR.LE SB0, 0x6 ;  /* 0x000081800000791a */ /* 0x000fc80000000000 */
[----:B------:R-:W-:Y:S01]  /*1b10*/  UISETP.GE.AND UP0, UPT, UR12, 0x5, UPT ;  /* 0x000000050c00788c */ /* 0x000fe2000bf06270 */
[----:B------:R-:W-:Y:S01]  /*1b20*/  BAR.SYNC.DEFER_BLOCKING 0x0 ;  /* 0x0000000000007b1d */ /* 0x000fe20000010000 */
[----:B------:R-:W-:Y:S01]  /*1b30*/  UIADD3 UR11, UR11, 0x1, URZ ;  /* 0x000000010b0b7890 */ /* 0x000fe2000fffe03f */
[----:B------:R-:W-:Y:S01]  /*1b40*/  IADD3 R92, P1, R12, UR4, RZ ;  /* 0x000000040c5c7c10 */ /* 0x000fe2000ff3e0ff */
[----:B------:R-:W-:Y:S01]  /*1b50*/  USEL UR12, UR12, URZ, !UP0 ;  /* 0x0000003f0c0c7287 */ /* 0x000fe2000c000000 */
[----:B------:R-:W-:Y:S02]  /*1b60*/  VIADD R83, R83, 0x80 ;  /* 0x0000008053537836 */ /* 0x000fe40000000000 */
[----:B------:R-:W-:Y:S01]  /*1b70*/  UMOV UR19, 0x40000040 ;  /* 0x4000004000137882 */ /* 0x000fe20000000000 */
[----:B------:R-:W-:Y:S02]  /*1b80*/  IADD3.X R93, R14, UR5, RZ, P1, !PT ;  /* 0x000000050e5d7c10 */ /* 0x000fe40008ffe4ff */
[----:B------:R-:W-:-:S02]  /*1b90*/  IADD3 R64, P1, R13, UR4, RZ ;  /* 0x000000040d407c10 */ /* 0x000fc4000ff3e0ff */
[----:B------:R-:W-:Y:S02]  /*1ba0*/  ISETP.GE.U32.AND P0, PT, R83, 0xa00, PT ;  /* 0x00000a005300780c */ /* 0x000fe40003f06070 */
[----:B------:R-:W-:Y:S02]  /*1bb0*/  IADD3.X R65, R16, UR5, RZ, P1, !PT ;  /* 0x0000000510417c10 */ /* 0x000fe40008ffe4ff */
[----:B------:R-:W-:Y:S02]  /*1bc0*/  IADD3 R90, P1, R15, UR4, RZ ;  /* 0x000000040f5a7c10 */ /* 0x000fe4000ff3e0ff */
[----:B-1----:R-:W-:Y:S02]  /*1bd0*/  R2UR UR6, R62 ;  /* 0x000000003e0672ca */ /* 0x002fe400000e0000 */
[----:B------:R-:W-:Y:S02]  /*1be0*/  IADD3.X R91, R18, UR5, RZ, P1, !PT ;  /* 0x00000005125b7c10 */ /* 0x000fe40008ffe4ff */
[----:B------:R-:W-:Y:S01]  /*1bf0*/  IADD3 R62, P1, R17, UR4, RZ ;  /* 0x00000004113e7c10 */ /* 0x000fe2000ff3e0ff */
[----:B------:R-:W-:-:S03]  /*1c00*/  WARPGROUP.ARRIVE ;  /* 0x00000000000079c5 */ /* 0x000fc60000000000 */
[----:B------:R-:W-:-:S05]  /*1c10*/  IADD3.X R63, R20, UR5, RZ, P1, !PT ;  /* 0x00000005143f7c10 */ /* 0x000fca0008ffe4ff */
[----:B------:R-:W-:Y:S02]  /*1c20*/  USHF.L.U32 UR7, UR6, 0x7, URZ ;  /* 0x0000000706077899 */ /* 0x000fe4000800063f */
[----:B------:R-:W-:Y:S02]  /*1c30*/  ULEA UR6, UR12, UR10, 0xe ;  /* 0x0000000a0c067291 */ /* 0x000fe4000f8e703f */
[----:B------:R-:W-:Y:S02]  /*1c40*/  ULOP3.LUT UR7, UR7, 0x180, URZ, 0xc0, !UPT ;  /* 0x0000018007077892 */ /* 0x000fe4000f8ec03f */
[----:B------:R-:W-:Y:S02]  /*1c50*/  USHF.R.U32.HI UR8, URZ, 0x4, UR6 ;  /* 0x000000043f087899 */ /* 0x000fe40008011606 */
[----:B------:R-:W-:Y:S02]  /*1c60*/  UIADD3 UR6, UR6, 0x14000, URZ ;  /* 0x0001400006067890 */ /* 0x000fe4000fffe03f */
[----:B------:R-:W-:-:S02]  /*1c70*/  ULOP3.LUT UR8, UR8, 0x3fff, URZ, 0xc0, !UPT ;  /* 0x00003fff08087892 */ /* 0x000fc4000f8ec03f */
[----:B------:R-:W-:Y:S02]  /*1c80*/  USHF.R.U32.HI UR6, URZ, 0x4, UR6 ;  /* 0x000000043f067899 */ /* 0x000fe40008011606 */
[----:B------:R-:W-:Y:S02]  /*1c90*/  UIADD3 UR8, UP0, UR7, UR8, URZ ;  /* 0x0000000807087290 */ /* 0x000fe4000ff1e03f */
[----:B------:R-:W-:Y:S02]  /*1ca0*/  ULOP3.LUT UR6, UR6, 0x3fff, URZ, 0xc0, !UPT ;  /* 0x00003fff06067892 */ /* 0x000fe4000f8ec03f */
[----:B------:R-:W-:Y:S02]  /*1cb0*/  UIADD3.X UR9, URZ, URZ, URZ, UP0, !UPT ;  /* 0x0000003f3f097290 */ /* 0x000fe400087fe43f */
[----:B------:R-:W-:Y:S02]  /*1cc0*/  ULOP3.LUT UR18, UR6, 0x2000000, URZ, 0xfc, !UPT ;  /* 0x0200000006127892 */ /* 0x000fe4000f8efc3f */
[----:B------:R-:W-:-:S02]  /*1cd0*/  ULOP3.LUT UR16, UR8, 0x2000000, URZ, 0xfc, !UPT ;  /* 0x0200000008107892 */ /* 0x000fc4000f8efc3f */
[----:B------:R-:W-:Y:S01]  /*1ce0*/  ULOP3.LUT UR17, UR9, 0x40000040, URZ, 0xfc, !UPT ;  /* 0x4000004009117892 */ /* 0x000fe2000f8efc3f */
[----:B------:R-:W-:Y:S01]  /*1cf0*/  UMOV UR7, URZ ;  /* 0x0000003f00077c82 */ /* 0x000fe20008000000 */
[----:B------:R-:W-:-:S04]  /*1d00*/  UISETP.GE.AND UP0, UPT, UR11, 0x5, UPT ;  /* 0x000000050b00788c */ /* 0x000fc8000bf06270 */
[----:B------:R-:W-:-:S03]  /*1d10*/  USEL UR11, UR11, URZ, !UP0 ;  /* 0x0000003f0b0b7287 */ /* 0x000fc6000c000000 */
[----:B------:R-:W-:Y:S01]  /*1d20*/  HGMMA.64x64x16.F32.BF16 R24, gdesc[UR16], R24 ;  /* 0x00e00000101879f0 */ /* 0x000fe20008701818 */
[----:B------:R-:W-:Y:S01]  /*1d30*/  UMOV UR16, 0x2000002 ;  /* 0x0200000200107882 */ /* 0x000fe20000000000 */
[----:B------:R-:W-:Y:S02]  /*1d40*/  UMOV UR17, 0x40000040 ;  /* 0x4000004000117882 */ /* 0x000fe40000000000 */
[----:B------:R-:W-:Y:S02]  /*1d50*/  UIADD3.64 UR18, UR6, UR16, URZ ;  /* 0x0000001006127297 */ /* 0x000fe4000fffe03f */
[----:B------:R-:W-:-:S09]  /*1d60*/  UIADD3.64 UR16, UR8, UR16, URZ ;  /* 0x0000001008107297 */ /* 0x000fd2000fffe03f */
        /* <DEDUP_REMOVED lines=29> */
[----:B------:R-:W-:Y:S02]  /*1f40*/  UIADD3.64 UR16, UR8, UR16, URZ ;  /* 0x0000001008107297 */ /* 0x000fe4000fffe03f */
[----:B------:R-:W-:-:S06]  /*1f50*/  ULEA UR6, UR11, UR10, 0xe ;  /* 0x0000000a0b067291 */ /* 0x000fcc000f8e703f */
[----:B------:R-:W-:Y:S02]  /*1f60*/  LEA R67, R8, UR6, 0x1 ;  /* 0x0000000608437c11 */ /* 0x000fe4000f8e08ff */
[----:B------:R-:W-:Y:S02]  /*1f70*/  LEA R87, R2, UR6, 0x1 ;  /* 0x0000000602577c11 */ /* 0x000fe4000f8e08ff */
[----:B------:R-:W-:Y:S02]  /*1f80*/  LEA R88, R3, UR6, 0x1 ;  /* 0x0000000603587c11 */ /* 0x000fe4000f8e08ff */
[----:B------:R-:W-:Y:S01]  /*1f90*/  LEA R89, R4, UR6, 0x1 ;  /* 0x0000000604597c11 */ /* 0x000fe2000f8e08ff */
[----:B------:R-:W-:Y:S03]  /*1fa0*/  HGMMA.64x64x16.F32.BF16 R24, gdesc[UR16], R24, gsb0 ;  /* 0x00e00000101879f0 */ /* 0x000fe60008001818 */
[----:B------:R-:W-:-:S02]  /*1fb0*/  WARPGROUP.DEPBAR.LE gsb0, 0x1 ;  /* 0x00008000000079c5 */ /* 0x000fc40000010100 */
[----:B------:R-:W-:Y:S06]  /*1fc0*/  BAR.SYNC.DEFER_BLOCKING 0x0 ;  /* 0x0000000000007b1d */ /* 0x000fec0000010000 */
[----:B------:R-:W-:Y:S01]  /*1fd0*/  @!PT LDS RZ, [RZ] ;  /* 0x00000000fffff984 */ /* 0x000fe20000000800 */
[----:B------:R-:W-:Y:S01]  /*1fe0*/  @!PT LDS RZ, [RZ] ;  /* 0x00000000fffff984 */ /* 0x000fe20000000800 */
[----:B------:R-:W-:Y:S01]  /*1ff0*/  @!PT LDS RZ, [RZ] ;  /* 0x00000000fffff984 */ /* 0x000fe20000000800 */
[----:B------:R1:W-:Y:S04]  /*2000*/  LDGSTS.E.BYPASS.128 [R67], desc[UR14][R92.64], !P0 ;  /* 0x000000005c437fae */ /* 0x0003e8000c101c4e */
[----:B------:R2:W-:Y:S04]  /*2010*/  LDGSTS.E.BYPASS.128 [R87], desc[UR14][R64.64], !P0 ;  /* 0x0000000040577fae */ /* 0x0005e8000c101c4e */
[----:B------:R3:W-:Y:S01]  /*2020*/  LDGSTS.E.BYPASS.128 [R88], desc[UR14][R90.64], !P0 ;  /* 0x000000005a587fae */ /* 0x0007e2000c101c4e */
[----:B-1----:R-:W-:-:S03]  /*2030*/  IADD3 R92, P1, R19, UR4, RZ ;  /* 0x00000004135c7c10 */ /* 0x002fc6000ff3e0ff */
[----:B------:R1:W-:Y:S01]  /*2040*/  LDGSTS.E.BYPASS.128 [R89], desc[UR14][R62.64], !P0 ;  /* 0x000000003e597fae */ /* 0x0003e2000c101c4e */
[----:B------:R-:W-:Y:S02]  /*2050*/  IADD3.X R93, R22, UR5, RZ, P1, !PT ;  /* 0x00000005165d7c10 */ /* 0x000fe40008ffe4ff */
[----:B--2---:R-:W-:Y:S02]  /*2060*/  IADD3 R64, P1, R21, UR4, RZ ;  /* 0x0000000415407c10 */ /* 0x004fe4000ff3e0ff */
[----:B---3--:R-:W-:Y:S02]  /*2070*/  LEA R90, R5, UR6, 0x1 ;  /* 0x00000006055a7c11 */ /* 0x008fe4000f8e08ff */
[----:B------:R-:W-:Y:S02]  /*2080*/  IADD3.X R65, R56, UR5, RZ, P1, !PT ;  /* 0x0000000538417c10 */ /* 0x000fe40008ffe4ff */
[----:B------:R-:W-:Y:S01]  /*2090*/  LEA R91, R6, UR6, 0x1 ;  /* 0x00000006065b7c11 */ /* 0x000fe2000f8e08ff */
[----:B------:R2:W-:Y:S01]  /*20a0*/  LDGSTS.E.BYPASS.128 [R90], desc[UR14][R92.64], !P0 ;  /* 0x000000005c5a7fae */ /* 0x0005e2000c101c4e */
[----:B-1----:R-:W-:-:S03]  /*20b0*/  IADD3 R62, P1, R23, UR4, RZ ;  /* 0x00000004173e7c10 */ /* 0x002fc6000ff3e0ff */
[----:B------:R-:W-:Y:S01]  /*20c0*/  LDGSTS.E.BYPASS.128 [R91], desc[UR14][R64.64], !P0 ;  /* 0x00000000405b7fae */ /* 0x000fe2000c101c4e */
[----:B------:R-:W-:Y:S02]  /*20d0*/  IADD3.X R63, R58, UR5, RZ, P1, !PT ;  /* 0x000000053a3f7c10 */ /* 0x000fe40008ffe4ff */
[----:B--2---:R-:W-:Y:S02]  /*20e0*/  LEA R92, R7, UR6, 0x1 ;  /* 0x00000006075c7c11 */ /* 0x004fe4000f8e08ff */
[----:B------:R-:W-:-:S03]  /*20f0*/  LEA R93, R9, UR6, 0x1 ;  /* 0x00000006095d7c11 */ /* 0x000fc6000f8e08ff */
[----:B------:R1:W-:Y:S02]  /*2100*/  LDGSTS.E.BYPASS.128 [R92], desc[UR14][R62.64], !P0 ;  /* 0x000000003e5c7fae */ /* 0x0003e4000c101c4e */
[----:B-1----:R-:W-:-:S04]  /*2110*/  IADD3 R62, P1, R57, UR4, RZ ;  /* 0x00000004393e7c10 */ /* 0x002fc8000ff3e0ff */
[----:B------:R-:W-:Y:S02]  /*2120*/  IADD3.X R63, R60, UR5, RZ, P1, !PT ;  /* 0x000000053c3f7c10 */ /* 0x000fe40008ffe4ff */
[----:B------:R-:W-:-:S03]  /*2130*/  IADD3 R64, P1, R59, UR4, RZ ;  /* 0x000000043b407c10 */ /* 0x000fc6000ff3e0ff */
[----:B------:R-:W-:Y:S01]  /*2140*/  LDGSTS.E.BYPASS.128 [R93], desc[UR14][R62.64], !P0 ;  /* 0x000000003e5d7fae */ /* 0x000fe2000c101c4e */
[----:B------:R-:W-:Y:S02]  /*2150*/  IADD3.X R65, R68, UR5, RZ, P1, !PT ;  /* 0x0000000544417c10 */ /* 0x000fe40008ffe4ff */
[----:B------:R-:W-:Y:S01]  /*2160*/  IADD3 R66, P1, R61, UR4, RZ ;  /* 0x000000043d427c10 */ /* 0x000fe2000ff3e0ff */
[----:B------:R-:W0:Y:S04]  /*2170*/  LDGDEPBAR ;  /* 0x00000000000079af */ /* 0x000e280000000000 */
[----:B------:R1:W-:Y:S02]  /*2180*/  LDGSTS.E.BYPASS.128 [R67+0x14000], desc[UR14][R64.64], !P0 ;  /* 0x1400000040437fae */ /* 0x0003e4000c101c4e */
[----:B-1----:R-:W-:-:S02]  /*2190*/  IADD3.X R67, R70, UR5, RZ, P1, !PT ;  /* 0x0000000546437c10 */ /* 0x002fc40008ffe4ff */
[----:B------:R-:W-:-:S03]  /*21a0*/  IADD3 R62, P1, R69, UR4, RZ ;  /* 0x00000004453e7c10 */ /* 0x000fc6000ff3e0ff */
[----:B------:R-:W-:Y:S01]  /*21b0*/  LDGSTS.E.BYPASS.128 [R87+0x14000], desc[UR14][R66.64], !P0 ;  /* 0x1400000042577fae */ /* 0x000fe2000c101c4e */
[----:B------:R-:W-:-:S05]  /*21c0*/  IADD3.X R63, R72, UR5, RZ, P1, !PT ;  /* 0x00000005483f7c10 */ /* 0x000fca0008ffe4ff */
[----:B------:R1:W-:Y:S02]  /*21d0*/  LDGSTS.E.BYPASS.128 [R88+0x14000], desc[UR14][R62.64], !P0 ;  /* 0x140000003e587fae */ /* 0x0003e4000c101c4e */
[----:B-1----:R-:W-:-:S04]  /*21e0*/  IADD3 R62, P1, R71, UR4, RZ ;  /* 0x00000004473e7c10 */ /* 0x002fc8000ff3e0ff */
[----:B------:R-:W-:Y:S02]  /*21f0*/  IADD3.X R63, R74, UR5, RZ, P1, !PT ;  /* 0x000000054a3f7c10 */ /* 0x000fe40008ffe4ff */
[----:B------:R-:W-:-:S03]  /*2200*/  IADD3 R64, P1, R73, UR4, RZ ;  /* 0x0000000449407c10 */ /* 0x000fc6000ff3e0ff */
[----:B------:R-:W-:Y:S01]  /*2210*/  LDGSTS.E.BYPASS.128 [R89+0x14000], desc[UR14][R62.64], !P0 ;  /* 0x140000003e597fae */ /* 0x000fe2000c101c4e */
[----:B------:R-:W-:Y:S02]  /*2220*/  IADD3.X R65, R76, UR5, RZ, P1, !PT ;  /* 0x000000054c417c10 */ /* 0x000fe40008ffe4ff */
[----:B------:R-:W-:-:S03]  /*2230*/  IADD3 R66, P1, R75, UR4, RZ ;  /* 0x000000044b427c10 */ /* 0x000fc6000ff3e0ff */
[----:B------:R1:W-:Y:S01]  /*2240*/  LDGSTS.E.BYPASS.128 [R90+0x14000], desc[UR14][R64.64], !P0 ;  /* 0x14000000405a7fae */ /* 0x0003e2000c101c4e */
[----:B------:R-:W-:-:S05]  /*2250*/  IADD3.X R67, R79, UR5, RZ, P1, !PT ;  /* 0x000000054f437c10 */ /* 0x000fca0008ffe4ff */
[----:B------:R2:W-:Y:S01]  /*2260*/  LDGSTS.E.BYPASS.128 [R91+0x14000], desc[UR14][R66.64], !P0 ;  /* 0x14000000425b7fae */ /* 0x0005e2000c101c4e */
[----:B-1----:R-:W-:-:S04]  /*2270*/  IADD3 R64, P1, R77, UR4, RZ ;  /* 0x000000044d407c10 */ /* 0x002fc8000ff3e0ff */
[----:B------:R-:W-:Y:S02]  /*2280*/  IADD3.X R65, R80, UR5, RZ, P1, !PT ;  /* 0x0000000550417c10 */ /* 0x000fe40008ffe4ff */
[----:B------:R-:W-:Y:S01]  /*2290*/  IADD3 R62, P1, R78, UR4, RZ ;  /* 0x000000044e3e7c10 */ /* 0x000fe2000ff3e0ff */
[----:B------:R-:W-:Y:S02]  /*22a0*/  UIADD3 UR4, UP0, UR4, 0x100, URZ ;  /* 0x0000010004047890 */ /* 0x000fe4000ff1e03f */
[----:B------:R2:W-:Y:S01]  /*22b0*/  LDGSTS.E.BYPASS.128 [R92+0x14000], desc[UR14][R64.64], !P0 ;  /* 0x14000000405c7fae */ /* 0x0005e2000c101c4e */
[----:B------:R-:W-:Y:S01]  /*22c0*/  IADD3.X R63, R81, UR5, RZ, P1, !PT ;  /* 0x00000005513f7c10 */ /* 0x000fe20008ffe4ff */
[----:B------:R-:W-:-:S04]  /*22d0*/  UIADD3.X UR5, URZ, UR5, URZ, UP0, !UPT ;  /* 0x000000053f057290 */ /* 0x000fc800087fe43f */
[----:B------:R2:W-:Y:S01]  /*22e0*/  LDGSTS.E.BYPASS.128 [R93+0x14000], desc[UR14][R62.64], !P0 ;  /* 0x140000003e5d7fae */ /* 0x0005e2000c101c4e */
[----:B------:R-:W-:-:S03]  /*22f0*/  ISETP.GE.U32.AND P0, PT, R83, 0xb80, PT ;  /* 0x00000b805300780c */ /* 0x000fc60003f06070 */
[----:B------:R-:W0:Y:S10]  /*2300*/  LDGDEPBAR ;  /* 0x00000000000079af */ /* 0x000e340000000000 */
[----:B--2---:R-:W-:Y:S05]  /*2310*/  @!P0 BRA `(.L_x_0) ;  /* 0xfffffff400f08947 */ /* 0x004fea000383ffff */
[----:B------:R-:W1:Y:S01]  /*2320*/  S2R R6, SR_TID.X ;  /* 0x0000000000067919 */ /* 0x000e620000002100 */
[----:B------:R-:W-:Y:S02]  /*2330*/  WARPGROUP.DEPBAR.LE gsb0, 0x0 ;  /* 0x00008000000079c5 */ /* 0x000fe40000010000 */
[----:B------:R-:W-:-:S04]  /*2340*/  DEPBAR.LE SB0, 0x0 ;  /* 0x000080000000791a */ /* 0x000fc80000000000 */
[----:B------:R-:W-:Y:S01]  /*2350*/  IMAD.SHL.U32 R86, R86, 0x4, RZ ;  /* 0x0000000456567824 */ /* 0x000fe200078e00ff */
[----:B------:R-:W-:Y:S02]  /*2360*/  F2FP.BF16.F32.PACK_AB R24, R25, R24 ;  /* 0x000000181918723e */ /* 0x000fe400000010ff */
[----:B------:R-:W-:Y:S02]  /*2370*/  F2FP.BF16.F32.PACK_AB R25, R27, R26 ;  /* 0x0000001a1b19723e */ /* 0x000fe400000010ff */
[----:B------:R-:W-:Y:S02]  /*2380*/  LOP3.LUT R86, R86, 0x8, RZ, 0xc0, !PT ;  /* 0x0000000856567812 */ /* 0x000fe400078ec0ff */
[----:B------:R-:W-:Y:S02]  /*2390*/  F2FP.BF16.F32.PACK_AB R32, R33, R32 ;  /* 0x000000202120723e */ /* 0x000fe400000010ff */
[----:B------:R-:W-:Y:S02]  /*23a0*/  F2FP.BF16.F32.PACK_AB R26, R29, R28 ;  /* 0x0000001c1d1a723e */ /* 0x000fe400000010ff */
[----:B------:R-:W-:-:S02]  /*23b0*/  F2FP.BF16.F32.PACK_AB R27, R31, R30 ;  /* 0x0000001e1f1b723e */ /* 0x000fc400000010ff */
[----:B------:R-:W-:Y:S02]  /*23c0*/  F2FP.BF16.F32.PACK_AB R33, R35, R34 ;  /* 0x000000222321723e */ /* 0x000fe400000010ff */
[----:B------:R-:W-:Y:S02]  /*23d0*/  F2FP.BF16.F32.PACK_AB R40, R41, R40 ;  /* 0x000000282928723e */ /* 0x000fe400000010ff */
[----:B------:R-:W-:Y:S02]  /*23e0*/  F2FP.BF16.F32.PACK_AB R34, R37, R36 ;  /* 0x000000242522723e */ /* 0x000fe400000010ff */
[----:B------:R-:W-:Y:S02]  /*23f0*/  F2FP.BF16.F32.PACK_AB R35, R39, R38 ;  /* 0x000000262723723e */ /* 0x000fe400000010ff */
[----:B------:R-:W-:Y:S02]  /*2400*/  F2FP.BF16.F32.PACK_AB R41, R43, R42 ;  /* 0x0000002a2b29723e */ /* 0x000fe400000010ff */
[----:B------:R-:W-:-:S02]  /*2410*/  F2FP.BF16.F32.PACK_AB R48, R49, R48 ;  /* 0x000000303130723e */ /* 0x000fc400000010ff */
[----:B-1----:R-:W-:Y:S02]  /*2420*/  SHF.R.U32.HI R2, RZ, 0x5, R6 ;  /* 0x00000005ff027819 */ /* 0x002fe40000011606 */
[----:B------:R-:W-:Y:S02]  /*2430*/  LOP3.LUT R3, R6, 0xf, RZ, 0xc0, !PT ;  /* 0x0000000f06037812 */ /* 0x000fe400078ec0ff */
[----:B------:R-:W-:Y:S02]  /*2440*/  LOP3.LUT R2, R2, 0x3, RZ, 0xc0, !PT ;  /* 0x0000000302027812 */ /* 0x000fe400078ec0ff */
[----:B------:R-:W-:Y:S01]  /*2450*/  F2FP.BF16.F32.PACK_AB R42, R45, R44 ;  /* 0x0000002c2d2a723e */ /* 0x000fe200000010ff */
[----:B------:R-:W-:Y:S01]  /*2460*/  IMAD R3, R3, 0x48, R86 ;  /* 0x0000004803037824 */ /* 0x000fe200078e0256 */
[----:B------:R-:W-:Y:S01]  /*2470*/  F2FP.BF16.F32.PACK_AB R43, R47, R46 ;  /* 0x0000002e2f2b723e */ /* 0x000fe200000010ff */
[C---:B------:R-:W-:Y:S01]  /*2480*/  IMAD.SHL.U32 R5, R2.reuse, 0x4, RZ ;  /* 0x0000000402057824 */ /* 0x040fe200078e00ff */
[----:B------:R-:W-:Y:S01]  /*2490*/  F2FP.BF16.F32.PACK_AB R49, R51, R50 ;  /* 0x000000323331723e */ /* 0x000fe200000010ff */
[----:B------:R-:W-:Y:S01]  /*24a0*/  IMAD R3, R2, 0x480, R3 ;  /* 0x0000048002037824 */ /* 0x000fe200078e0203 */
[----:B------:R-:W-:-:S02]  /*24b0*/  F2FP.BF16.F32.PACK_AB R50, R53, R52 ;  /* 0x000000343532723e */ /* 0x000fc400000010ff */
[----:B------:R-:W-:Y:S02]  /*24c0*/  F2FP.BF16.F32.PACK_AB R51, R55, R54 ;  /* 0x000000363733723e */ /* 0x000fe400000010ff */
[----:B------:R-:W-:Y:S01]  /*24d0*/  LEA R4, R3, UR10, 0x1 ;  /* 0x0000000a03047c11 */ /* 0x000fe2000f8e08ff */
[----:B------:R-:W-:Y:S01]  /*24e0*/  BAR.SYNC.DEFER_BLOCKING 0x0 ;  /* 0x0000000000007b1d */ /* 0x000fe20000010000 */
[----:B------:R-:W-:Y:S02]  /*24f0*/  LOP3.LUT R5, R5, R84, RZ, 0xfc, !PT ;  /* 0x0000005405057212 */ /* 0x000fe400078efcff */
[----:B------:R-:W-:-:S03]  /*2500*/  LOP3.LUT R7, R11, 0x20, RZ, 0xfc, !PT ;  /* 0x000000200b077812 */ /* 0x000fc600078efcff */
[----:B------:R-:W-:Y:S02]  /*2510*/  IMAD R5, R5, 0x48, R82 ;  /* 0x0000004805057824 */ /* 0x000fe400078e0252 */
[----:B------:R-:W1:Y:S03]  /*2520*/  LDC.64 R2, c[0x0][0x220] ;  /* 0x00008800ff027b82 */ /* 0x000e660000000a00 */
[----:B------:R-:W-:Y:S01]  /*2530*/  LEA R12, R5, UR10, 0x1 ;  /* 0x0000000a050c7c11 */ /* 0x000fe2000f8e08ff */
[----:B------:R-:W-:-:S05]  /*2540*/  IMAD.SHL.U32 R5, R6, 0x8, RZ ;  /* 0x0000000806057824 */ /* 0x000fca00078e00ff */
[----:B------:R-:W-:Y:S02]  /*2550*/  LOP3.LUT R10, R10, 0x38, R5, 0xf8, !PT ;  /* 0x000000380a0a7812 */ /* 0x000fe400078ef805 */
[C---:B------:R-:W-:Y:S02]  /*2560*/  LOP3.LUT R5, R11.reuse, 0x10, RZ, 0xfc, !PT ;  /* 0x000000100b057812 */ /* 0x040fe400078efcff */
[----:B------:R-:W-:Y:S01]  /*2570*/  ISETP.GE.AND P0, PT, R10, 0x3000, PT ;  /* 0x000030000a00780c */ /* 0x000fe20003f06270 */
[C---:B------:R-:W-:Y:S01]  /*2580*/  IMAD R13, R11.reuse, 0x3000, R10 ;  /* 0x000030000b0d7824 */ /* 0x040fe200078e020a */
[----:B------:R-:W-:Y:S02]  /*2590*/  STSM.16.M88.4 [R4], R24 ;  /* 0x0000001804007844 */ /* 0x000fe40000000200 */
[-C--:B------:R-:W-:Y:S01]  /*25a0*/  ISETP.LT.AND P1, PT, R11, R0.reuse, !P0 ;  /* 0x000000000b00720c */ /* 0x080fe20004721270 */
[----:B------:R-:W-:Y:S01]  /*25b0*/  VIADD R9, R13, 0x60000 ;  /* 0x000600000d097836 */ /* 0x000fe20000000000 */
[----:B------:R-:W-:Y:S01]  /*25c0*/  LOP3.LUT R11, R11, 0x30, RZ, 0xfc, !PT ;  /* 0x000000300b0b7812 */ /* 0x000fe200078efcff */
[----:B------:R-:W-:Y:S01]  /*25d0*/  STSM.16.M88.4 [R4+0x20], R32 ;  /* 0x0000202004007844 */ /* 0x000fe20000000200 */
[----:B------:R-:W-:-:S02]  /*25e0*/  ISETP.LT.AND P2, PT, R5, R0, !P0 ;  /* 0x000000000500720c */ /* 0x000fc40004741270 */
[-C--:B------:R-:W-:Y:S01]  /*25f0*/  ISETP.LT.AND P3, PT, R7, R0.reuse, !P0 ;  /* 0x000000000700720c */ /* 0x080fe20004761270 */
[----:B------:R-:W-:Y:S01]  /*2600*/  STSM.16.M88.4 [R4+0x40], R40 ;  /* 0x0000402804007844 */ /* 0x000fe20000000200 */
[----:B------:R-:W-:Y:S01]  /*2610*/  ISETP.LT.AND P0, PT, R11, R0, !P0 ;  /* 0x000000000b00720c */ /* 0x000fe20004701270 */
[----:B------:R-:W-:Y:S02]  /*2620*/  VIADD R7, R13, 0x30000 ;  /* 0x000300000d077836 */ /* 0x000fe40000000000 */
[----:B------:R2:W-:Y:S01]  /*2630*/  STSM.16.M88.4 [R4+0x60], R48 ;  /* 0x0000603004007844 */ /* 0x0005e20000000200 */
[--C-:B-1----:R-:W-:Y:S01]  /*2640*/  IMAD.WIDE R8, R9, 0x2, R2.reuse ;  /* 0x0000000209087825 */ /* 0x102fe200078e0202 */
[----:B------:R-:W-:Y:S03]  /*2650*/  BAR.SYNC.DEFER_BLOCKING 0x0 ;  /* 0x0000000000007b1d */ /* 0x000fe60000010000 */
[----:B------:R-:W-:-:S04]  /*2660*/  IMAD.WIDE R6, R7, 0x2, R2 ;  /* 0x0000000207067825 */ /* 0x000fc800078e0202 */
[----:B--2---:R-:W-:Y:S01]  /*2670*/  IMAD.WIDE R4, R13, 0x2, R2 ;  /* 0x000000020d047825 */ /* 0x004fe200078e0202 */
[----:B------:R-:W1:Y:S04]  /*2680*/  LDS.128 R28, [R12] ;  /* 0x000000000c1c7984 */ /* 0x000e680000000c00 */
[----:B------:R-:W2:Y:S04]  /*2690*/  LDS.128 R16, [R12+0x900] ;  /* 0x000900000c107984 */ /* 0x000ea80000000c00 */
[----:B------:R-:W3:Y:S04]  /*26a0*/  LDS.128 R20, [R12+0x1200] ;  /* 0x001200000c147984 */ /* 0x000ee80000000c00 */
[----:B-1----:R1:W-:Y:S04]  /*26b0*/  @P1 STG.E.128 desc[UR14][R4.64], R28 ;  /* 0x0000001c04001986 */ /* 0x0023e8000c101d0e */
[----:B--2---:R1:W-:Y:S04]  /*26c0*/  @P2 STG.E.128 desc[UR14][R6.64], R16 ;  /* 0x0000001006002986 */ /* 0x0043e8000c101d0e */
[----:B---3--:R1:W-:Y:S01]  /*26d0*/  @P3 STG.E.128 desc[UR14][R8.64], R20 ;  /* 0x0000001408003986 */ /* 0x0083e2000c101d0e */
[----:B------:R-:W-:Y:S05]  /*26e0*/  @!P0 EXIT ;  /* 0x000000000000894d */ /* 0x000fea0003800000 */
[----:B-1----:R-:W1:Y:S01]  /*26f0*/  LDS.128 R4, [R12+0x1b00] ;  /* 0x001b00000c047984 */ /* 0x002e620000000c00 */
[----:B------:R-:W-:-:S04]  /*2700*/  VIADD R13, R13, 0x90000 ;  /* 0x000900000d0d7836 */ /* 0x000fc80000000000 */
[----:B------:R-:W-:-:S05]  /*2710*/  IMAD.WIDE R2, R13, 0x2, R2 ;  /* 0x000000020d027825 */ /* 0x000fca00078e0202 */
[----:B-1----:R-:W-:Y:S01]  /*2720*/  STG.E.128 desc[UR14][R2.64], R4 ;  /* 0x0000000402007986 */ /* 0x002fe2000c101d0e */
[----:B------:R-:W-:Y:S05]  /*2730*/  EXIT ;  /* 0x000000000000794d */ /* 0x000fea0003800000 */
.L_x_1:
[----:B------:R-:W-:-:S00]  /*2740*/  BRA `(.L_x_1) ;  /* 0xfffffffc00fc7947 */ /* 0x000fc0000383ffff */
[----:B------:R-:W-:-:S00]  /*2750*/  NOP ;  /* 0x0000000000007918 */ /* 0x000fc00000000000 */
        /* <DEDUP_REMOVED lines=10> */
.L_x_2:


//--------------------- .nv.shared.triton_mm      --------------------------
	.section	.nv.shared.triton_mm,"aw",@nobits
	.sectionflags	@""
	.align	16
	.zero		1024


//--------------------- .nv.constant0.triton_mm   --------------------------
	.section	.nv.constant0.triton_mm,"a",@progbits
	.sectionflags	@""
	.align	4
.nv.constant0.triton_mm:
	.zero		556
